// auto-generated by cutlass_sweep.gemm — config: {"arch": "sm_100", "cluster_m": 1, "cluster_n": 1, "dtype": "int8", "dtype_b": "int8", "layout": "tt", "stages": 0, "tile_k": 64, "tile_m": 64, "tile_n": 64}
#include "cutlass/cutlass.h"
#include "cutlass/gemm/collective/collective_builder.hpp"
#include "cutlass/gemm/device/gemm_universal_adapter.h"
#include "cutlass/gemm/kernel/gemm_universal.hpp"
#include "cutlass/epilogue/collective/collective_builder.hpp"

using ElemA = int8_t;
using ElemB = int8_t;
using ElemCD = int8_t;
using Acc  = int32_t;
using TileShape    = cute::Shape<cute::_64, cute::_64, cute::_64>;
using ClusterShape = cute::Shape<cute::_1, cute::_1, cute::_1>;

using CollectiveEpilogue = typename cutlass::epilogue::collective::CollectiveBuilder<
    cutlass::arch::Sm100, cutlass::arch::OpClassTensorOp,
    TileShape, ClusterShape,
    cutlass::epilogue::collective::EpilogueTileAuto,
    Acc, Acc,
    ElemCD, cutlass::layout::RowMajor, 128 / cutlass::sizeof_bits<ElemCD>::value,
    ElemCD, cutlass::layout::RowMajor, 128 / cutlass::sizeof_bits<ElemCD>::value,
    cutlass::epilogue::collective::EpilogueScheduleAuto
  >::CollectiveOp;

using CollectiveMainloop = typename cutlass::gemm::collective::CollectiveBuilder<
    cutlass::arch::Sm100, cutlass::arch::OpClassTensorOp,
    ElemA, cutlass::layout::ColumnMajor, 128 / cutlass::sizeof_bits<ElemA>::value,
    ElemB, cutlass::layout::ColumnMajor, 128 / cutlass::sizeof_bits<ElemB>::value,
    Acc,
    TileShape, ClusterShape,
    cutlass::gemm::collective::StageCountAutoCarveout<static_cast<int>(sizeof(typename CollectiveEpilogue::SharedStorage))>,
    cutlass::gemm::collective::KernelScheduleAuto
  >::CollectiveOp;

using GemmKernel = cutlass::gemm::kernel::GemmUniversal<
    cute::Shape<int,int,int,int>,
    CollectiveMainloop,
    CollectiveEpilogue
>;
using Gemm = cutlass::gemm::device::GemmUniversalAdapter<GemmKernel>;

// Force the device kernel symbol into the cubin without needing a host main.
auto* _anchor = &cutlass::device_kernel<GemmKernel>;


// ===== COMPILED SASS (sm_100a) =====

	.target	sm_100a

	.elftype	@"ET_EXEC"


//--------------------- .note.nv.tkinfo           --------------------------
	.section	.note.nv.tkinfo,"",@"SHT_NOTE"
	.sectionflags	@"SHF_NOTE_NV_TKINFO"
	.tkinfo
        /*0018*/ 	.word	0x00000002
        /*0030*/ 	.string	""
        /*0030*/ 	.string	"ptxas"
        /*0030*/ 	.string	"Cuda compilation tools, release 13.0, V13.0.88"
        /*0030*/ 	.string	"Build cuda_13.0.r13.0/compiler.36424714_0"
        /*0030*/ 	.string	"-arch sm_100a -m 64 "



//--------------------- .note.nv.cuinfo           --------------------------
	.section	.note.nv.cuinfo,"",@"SHT_NOTE"
	.sectionflags	@"SHF_NOTE_NV_CUINFO"
        /*0018*/ 	.short	0x0002
        /*001a*/ 	.short	0x0064
        /*001c*/ 	.short	0x0082
	.zero		2


//--------------------- .nv.info                  --------------------------
	.section	.nv.info,"",@"SHT_CUDA_INFO"
	.align	4


	//----- nvinfo : EIATTR_REGCOUNT
	.align		4
        /*0000*/ 	.byte	0x04, 0x2f
        /*0002*/ 	.short	(.L_19 - .L_18)
	.align		4
.L_18:
        /*0004*/ 	.word	index@(_ZN7cutlass13device_kernelINS_4gemm6kernel13GemmUniversalIN4cute5tupleIJiiiiEEENS1_10collective13CollectiveMmaINS1_35MainloopSm100TmaUmmaWarpSpecializedILi27ELi2ELi4ENS5_IJNS4_1CILi1EEESB_SB_EEEEENS5_IJNSA_ILi64EEESE_SE_EEEaNS5_IJSB_llEEEaNS5_IJlSB_lEEENS4_8TiledMMAINS4_8MMA_AtomIJNS4_15SM100_MMA_S8_SSIaaiLi64ELi64ELNS4_4UMMA5MajorE1ELSM_0ELNSL_8SaturateE0EEEEEENS4_6LayoutISC_NS5_IJNSA_ILi0EEESR_SR_EEEEENS5_IJNS4_10UnderscoreESU_SU_EEEEENS4_13SM90_TMA_LOADENS4_14ComposedLayoutINS4_7SwizzleILi2ELi4ELi3EEENS4_18smem_ptr_flag_bitsILi8EEENSQ_INS5_IJSE_NSA_ILi8EEEEEENS5_IJSB_SE_EEEEEEEvNS4_8identityESX_NSY_IS10_S12_NSQ_INS5_IJS13_SE_EEENS5_IJSE_SB_EEEEEEEvS18_EENS_8epilogue10collective18CollectiveEpilogueINS1E_23Sm100TmaWarpSpecializedILi1ELi1ELi32ELb0ELb0EEEJSF_NS5_IJNSQ_ISE_SB_EES1J_EEEaSH_aSH_NS1E_6fusion15FusionCallbacksIS1I_NS1L_17LinearCombinationIaiaiLNS_15FloatRoundStyleE2EEESF_S1K_JEEENS4_5SM1004TMEM4LOAD26SM100_TMEM_LOAD_16dp32b32xESX_S1C_NS4_39AutoVectorizingCopyWithAssumedAlignmentILi128EEENS4_14SM90_TMA_STOREES1C_S1W_S1W_EEEvvEEEEvNT_6ParamsE)
        /*0008*/ 	.word	0x0000007b


	//----- nvinfo : EIATTR_FRAME_SIZE
	.align		4
.L_19:
        /*000c*/ 	.byte	0x04, 0x11
        /*000e*/ 	.short	(.L_21 - .L_20)
	.align		4
.L_20:
        /*0010*/ 	.word	index@($__internal_2_$__cuda_sm10x_tcgen05_guardrail_trap_unallocated_columns_being_dealloced)
        /*0014*/ 	.word	0x00000000


	//----- nvinfo : EIATTR_FRAME_SIZE
	.align		4
.L_21:
        /*0018*/ 	.byte	0x04, 0x11
        /*001a*/ 	.short	(.L_23 - .L_22)
	.align		4
.L_22:
        /*001c*/ 	.word	index@($__internal_1_$__cuda_sm10x_tcgen05_guardrail_trap_phase_invalid_during_alloc)
        /*0020*/ 	.word	0x00000000


	//----- nvinfo : EIATTR_FRAME_SIZE
	.align		4
.L_23:
        /*0024*/ 	.byte	0x04, 0x11
        /*0026*/ 	.short	(.L_25 - .L_24)
	.align		4
.L_24:
        /*0028*/ 	.word	index@($__internal_0_$__cuda_sm10x_tcgen05_guardrail_trap_col_being_dealloced_not_returned_by_alloc)
        /*002c*/ 	.word	0x00000000


	//----- nvinfo : EIATTR_FRAME_SIZE
	.align		4
.L_25:
        /*0030*/ 	.byte	0x04, 0x11
        /*0032*/ 	.short	(.L_27 - .L_26)
	.align		4
.L_26:
        /*0034*/ 	.word	index@(_ZN7cutlass13device_kernelINS_4gemm6kernel13GemmUniversalIN4cute5tupleIJiiiiEEENS1_10collective13CollectiveMmaINS1_35MainloopSm100TmaUmmaWarpSpecializedILi27ELi2ELi4ENS5_IJNS4_1CILi1EEESB_SB_EEEEENS5_IJNSA_ILi64EEESE_SE_EEEaNS5_IJSB_llEEEaNS5_IJlSB_lEEENS4_8TiledMMAINS4_8MMA_AtomIJNS4_15SM100_MMA_S8_SSIaaiLi64ELi64ELNS4_4UMMA5MajorE1ELSM_0ELNSL_8SaturateE0EEEEEENS4_6LayoutISC_NS5_IJNSA_ILi0EEESR_SR_EEEEENS5_IJNS4_10UnderscoreESU_SU_EEEEENS4_13SM90_TMA_LOADENS4_14ComposedLayoutINS4_7SwizzleILi2ELi4ELi3EEENS4_18smem_ptr_flag_bitsILi8EEENSQ_INS5_IJSE_NSA_ILi8EEEEEENS5_IJSB_SE_EEEEEEEvNS4_8identityESX_NSY_IS10_S12_NSQ_INS5_IJS13_SE_EEENS5_IJSE_SB_EEEEEEEvS18_EENS_8epilogue10collective18CollectiveEpilogueINS1E_23Sm100TmaWarpSpecializedILi1ELi1ELi32ELb0ELb0EEEJSF_NS5_IJNSQ_ISE_SB_EES1J_EEEaSH_aSH_NS1E_6fusion15FusionCallbacksIS1I_NS1L_17LinearCombinationIaiaiLNS_15FloatRoundStyleE2EEESF_S1K_JEEENS4_5SM1004TMEM4LOAD26SM100_TMEM_LOAD_16dp32b32xESX_S1C_NS4_39AutoVectorizingCopyWithAssumedAlignmentILi128EEENS4_14SM90_TMA_STOREES1C_S1W_S1W_EEEvvEEEEvNT_6ParamsE)
        /*0038*/ 	.word	0x00000000


	//----- nvinfo : EIATTR_MIN_STACK_SIZE
	.align		4
.L_27:
        /*003c*/ 	.byte	0x04, 0x12
        /*003e*/ 	.short	(.L_29 - .L_28)
	.align		4
.L_28:
        /*0040*/ 	.word	index@(_ZN7cutlass13device_kernelINS_4gemm6kernel13GemmUniversalIN4cute5tupleIJiiiiEEENS1_10collective13CollectiveMmaINS1_35MainloopSm100TmaUmmaWarpSpecializedILi27ELi2ELi4ENS5_IJNS4_1CILi1EEESB_SB_EEEEENS5_IJNSA_ILi64EEESE_SE_EEEaNS5_IJSB_llEEEaNS5_IJlSB_lEEENS4_8TiledMMAINS4_8MMA_AtomIJNS4_15SM100_MMA_S8_SSIaaiLi64ELi64ELNS4_4UMMA5MajorE1ELSM_0ELNSL_8SaturateE0EEEEEENS4_6LayoutISC_NS5_IJNSA_ILi0EEESR_SR_EEEEENS5_IJNS4_10UnderscoreESU_SU_EEEEENS4_13SM90_TMA_LOADENS4_14ComposedLayoutINS4_7SwizzleILi2ELi4ELi3EEENS4_18smem_ptr_flag_bitsILi8EEENSQ_INS5_IJSE_NSA_ILi8EEEEEENS5_IJSB_SE_EEEEEEEvNS4_8identityESX_NSY_IS10_S12_NSQ_INS5_IJS13_SE_EEENS5_IJSE_SB_EEEEEEEvS18_EENS_8epilogue10collective18CollectiveEpilogueINS1E_23Sm100TmaWarpSpecializedILi1ELi1ELi32ELb0ELb0EEEJSF_NS5_IJNSQ_ISE_SB_EES1J_EEEaSH_aSH_NS1E_6fusion15FusionCallbacksIS1I_NS1L_17LinearCombinationIaiaiLNS_15FloatRoundStyleE2EEESF_S1K_JEEENS4_5SM1004TMEM4LOAD26SM100_TMEM_LOAD_16dp32b32xESX_S1C_NS4_39AutoVectorizingCopyWithAssumedAlignmentILi128EEENS4_14SM90_TMA_STOREES1C_S1W_S1W_EEEvvEEEEvNT_6ParamsE)
        /*0044*/ 	.word	0x00000000
.L_29:


//--------------------- .nv.compat                --------------------------
	.section	.nv.compat,"",@"SHT_CUDA_COMPAT_INFO"
	.align	4
        /*0000*/ 	.byte	0x02, 0x09, 0x01, 0x00, 0x02, 0x02, 0x03, 0x00, 0x02, 0x05, 0x06, 0x00, 0x03, 0x07, 0x01, 0x01
        /*0010*/ 	.byte	0x02, 0x03, 0x01, 0x00, 0x02, 0x06, 0x01, 0x00, 0x04, 0x0b, 0x08, 0x00, 0x01, 0x00, 0x00, 0x00
        /*0020*/ 	.byte	0x00, 0x00, 0x00, 0x00


//--------------------- .nv.info._ZN7cutlass13device_kernelINS_4gemm6kernel13GemmUniversalIN4cute5tupleIJiiiiEEENS1_10collective13CollectiveMmaINS1_35MainloopSm100TmaUmmaWarpSpecializedILi27ELi2ELi4ENS5_IJNS4_1CILi1EEESB_SB_EEEEENS5_IJNSA_ILi64EEESE_SE_EEEaNS5_IJSB_llEEEaNS5_IJlSB_lEEENS4_8TiledMMAINS4_8MMA_AtomIJNS4_15SM100_MMA_S8_SSIaaiLi64ELi64ELNS4_4UMMA5MajorE1ELSM_0ELNSL_8SaturateE0EEEEEENS4_6LayoutISC_NS5_IJNSA_ILi0EEESR_SR_EEEEENS5_IJNS4_10UnderscoreESU_SU_EEEEENS4_13SM90_TMA_LOADENS4_14ComposedLayoutINS4_7SwizzleILi2ELi4ELi3EEENS4_18smem_ptr_flag_bitsILi8EEENSQ_INS5_IJSE_NSA_ILi8EEEEEENS5_IJSB_SE_EEEEEEEvNS4_8identityESX_NSY_IS10_S12_NSQ_INS5_IJS13_SE_EEENS5_IJSE_SB_EEEEEEEvS18_EENS_8epilogue10collective18CollectiveEpilogueINS1E_23Sm100TmaWarpSpecializedILi1ELi1ELi32ELb0ELb0EEEJSF_NS5_IJNSQ_ISE_SB_EES1J_EEEaSH_aSH_NS1E_6fusion15FusionCallbacksIS1I_NS1L_17LinearCombinationIaiaiLNS_15FloatRoundStyleE2EEESF_S1K_JEEENS4_5SM1004TMEM4LOAD26SM100_TMEM_LOAD_16dp32b32xESX_S1C_NS4_39AutoVectorizingCopyWithAssumedAlignmentILi128EEENS4_14SM90_TMA_STOREES1C_S1W_S1W_EEEvvEEEEvNT_6ParamsE --------------------------
	.section	.nv.info._ZN7cutlass13device_kernelINS_4gemm6kernel13GemmUniversalIN4cute5tupleIJiiiiEEENS1_10collective13CollectiveMmaINS1_35MainloopSm100TmaUmmaWarpSpecializedILi27ELi2ELi4ENS5_IJNS4_1CILi1EEESB_SB_EEEEENS5_IJNSA_ILi64EEESE_SE_EEEaNS5_IJSB_llEEEaNS5_IJlSB_lEEENS4_8TiledMMAINS4_8MMA_AtomIJNS4_15SM100_MMA_S8_SSIaaiLi64ELi64ELNS4_4UMMA5MajorE1ELSM_0ELNSL_8SaturateE0EEEEEENS4_6LayoutISC_NS5_IJNSA_ILi0EEESR_SR_EEEEENS5_IJNS4_10UnderscoreESU_SU_EEEEENS4_13SM90_TMA_LOADENS4_14ComposedLayoutINS4_7SwizzleILi2ELi4ELi3EEENS4_18smem_ptr_flag_bitsILi8EEENSQ_INS5_IJSE_NSA_ILi8EEEEEENS5_IJSB_SE_EEEEEEEvNS4_8identityESX_NSY_IS10_S12_NSQ_INS5_IJS13_SE_EEENS5_IJSE_SB_EEEEEEEvS18_EENS_8epilogue10collective18CollectiveEpilogueINS1E_23Sm100TmaWarpSpecializedILi1ELi1ELi32ELb0ELb0EEEJSF_NS5_IJNSQ_ISE_SB_EES1J_EEEaSH_aSH_NS1E_6fusion15FusionCallbacksIS1I_NS1L_17LinearCombinationIaiaiLNS_15FloatRoundStyleE2EEESF_S1K_JEEENS4_5SM1004TMEM4LOAD26SM100_TMEM_LOAD_16dp32b32xESX_S1C_NS4_39AutoVectorizingCopyWithAssumedAlignmentILi128EEENS4_14SM90_TMA_STOREES1C_S1W_S1W_EEEvvEEEEvNT_6ParamsE,"",@"SHT_CUDA_INFO"
	.sectionflags	@""
	.align	4


	//----- nvinfo : EIATTR_CUDA_API_VERSION
	.align		4
        /*0000*/ 	.byte	0x04, 0x37
        /*0002*/ 	.short	(.L_31 - .L_30)
.L_30:
        /*0004*/ 	.word	0x00000082


	//----- nvinfo : EIATTR_KPARAM_INFO
	.align		4
.L_31:
        /*0008*/ 	.byte	0x04, 0x17
        /*000a*/ 	.short	(.L_33 - .L_32)
.L_32:
        /*000c*/ 	.word	0x00000000
        /*0010*/ 	.short	0x0000
        /*0012*/ 	.short	0x0000
        /*0014*/ 	.byte	0x00, 0xf0, 0x01, 0x20


	//----- nvinfo : EIATTR_AT_ENTRY_FRAGMENTS
	.align		4
.L_33:
        /*0018*/ 	.byte	0x04, 0x4f
        /*001a*/ 	.short	(.L_35 - .L_34)


	//   ....[0]....
.L_34:
        /*001c*/ 	.word	0x00000006


	//----- nvinfo : EIATTR_RESERVED_SMEM_USED
	.align		4
.L_35:
        /*0020*/ 	.byte	0x01, 0x41
	.zero		2


	//----- nvinfo : EIATTR_SPARSE_MMA_MASK
	.align		4
        /*0024*/ 	.byte	0x03, 0x50
        /*0026*/ 	.short	0x0000


	//----- nvinfo : EIATTR_TCGEN05_1CTA_USED
	.align		4
        /*0028*/ 	.byte	0x01, 0x51
	.zero		2


	//----- nvinfo : EIATTR_MAXREG_COUNT
	.align		4
        /*002c*/ 	.byte	0x03, 0x1b
        /*002e*/ 	.short	0x00ff


	//----- nvinfo : EIATTR_NUM_BARRIERS
	.align		4
        /*0030*/ 	.byte	0x02, 0x4c
        /*0032*/ 	.byte	0x07
	.zero		1


	//----- nvinfo : EIATTR_EXTERNS
	.align		4
        /*0034*/ 	.byte	0x04, 0x0f
        /*0036*/ 	.short	(.L_37 - .L_36)


	//   ....[0]....
	.align		4
.L_36:
        /*0038*/ 	.word	index@(__assertfail)


	//----- nvinfo : EIATTR_MERCURY_ISA_VERSION
	.align		4
.L_37:
        /*003c*/ 	.byte	0x03, 0x5f
        /*003e*/ 	.short	0x0101


	//----- nvinfo : EIATTR_INT_WARP_WIDE_INSTR_OFFSETS
	.align		4
        /*0040*/ 	.byte	0x04, 0x31
        /*0042*/ 	.short	(.L_39 - .L_38)


	//   ....[0]....
.L_38:
        /*0044*/ 	.word	0x00002070


	//   ....[1]....
        /*0048*/ 	.word	0x00004720


	//   ....[2]....
        /*004c*/ 	.word	0x00004740


	//   ....[3]....
        /*0050*/ 	.word	0x00004770


	//   ....[4]....
        /*0054*/ 	.word	0x00005180


	//   ....[5]....
        /*0058*/ 	.word	0x00005270


	//----- nvinfo : EIATTR_COOP_GROUP_MASK_REGIDS
	.align		4
.L_39:
        /*005c*/ 	.byte	0x04, 0x29
        /*005e*/ 	.short	(.L_41 - .L_40)


	//   ....[0]....
.L_40:
        /*0060*/ 	.word	0xffffffff


	//   ....[1]....
        /*0064*/ 	.word	0xffffffff


	//   ....[2]....
        /*0068*/ 	.word	0xffffffff


	//   ....[3]....
        /*006c*/ 	.word	0xffffffff


	//   ....[4]....
        /*0070*/ 	.word	0xffffffff


	//   ....[5]....
        /*0074*/ 	.word	0xffffffff


	//   ....[6]....
        /*0078*/ 	.word	0xffffffff


	//   ....[7]....
        /*007c*/ 	.word	0xffffffff


	//   ....[8]....
        /*0080*/ 	.word	0xffffffff


	//   ....[9]....
        /*0084*/ 	.word	0xffffffff


	//   ....[10]....
        /*0088*/ 	.word	0xffffffff


	//   ....[11]....
        /*008c*/ 	.word	0xffffffff


	//   ....[12]....
        /*0090*/ 	.word	0xffffffff


	//----- nvinfo : EIATTR_COOP_GROUP_INSTR_OFFSETS
	.align		4
.L_41:
        /*0094*/ 	.byte	0x04, 0x28
        /*0096*/ 	.short	(.L_43 - .L_42)


	//   ....[0]....
.L_42:
        /*0098*/ 	.word	0x00000090


	//   ....[1]....
        /*009c*/ 	.word	0x000004d0


	//   ....[2]....
        /*00a0*/ 	.word	0x00000950


	//   ....[3]....
        /*00a4*/ 	.word	0x00000a90


	//   ....[4]....
        /*00a8*/ 	.word	0x00000b90


	//   ....[5]....
        /*00ac*/ 	.word	0x00000d00


	//   ....[6]....
        /*00b0*/ 	.word	0x00000ea0


	//   ....[7]....
        /*00b4*/ 	.word	0x00001f50


	//   ....[8]....
        /*00b8*/ 	.word	0x00003a20


	//   ....[9]....
        /*00bc*/ 	.word	0x00003c30


	//   ....[10]....
        /*00c0*/ 	.word	0x00003c60


	//   ....[11]....
        /*00c4*/ 	.word	0x00004600


	//   ....[12]....
        /*00c8*/ 	.word	0x00004830


	//----- nvinfo : EIATTR_VRC_CTA_INIT_COUNT
	.align		4
.L_43:
        /*00cc*/ 	.byte	0x02, 0x4a
        /*00ce*/ 	.byte	0x80
	.zero		1


	//----- nvinfo : EIATTR_SYSCALL_OFFSETS
	.align		4
        /*00d0*/ 	.byte	0x04, 0x46
        /*00d2*/ 	.short	(.L_45 - .L_44)


	//   ....[0]....
.L_44:
        /*00d4*/ 	.word	0x00005c90


	//   ....[1]....
        /*00d8*/ 	.word	0x00005dd0


	//   ....[2]....
        /*00dc*/ 	.word	0x00006530


	//----- nvinfo : EIATTR_MBARRIER_INSTR_OFFSETS
	.align		4
.L_45:
        /*00e0*/ 	.byte	0x04, 0x39
        /*00e2*/ 	.short	(.L_47 - .L_46)


	//   ....[0]....
.L_46:
        /*00e4*/ 	.word	0x000005d0
        /*00e8*/ 	.word	0x000000ff
        /*00ec*/ 	.word	0x00000000
        /*00f0*/ 	.short	0x0100
        /*00f2*/ 	.byte	0x05
	.zero		1


	//   ....[1]....
        /*00f4*/ 	.word	0x000005e0
        /*00f8*/ 	.word	0x000000ff
        /*00fc*/ 	.word	0x000000d8
        /*0100*/ 	.short	0x0100
        /*0102*/ 	.byte	0x05
	.zero		1


	//   ....[2]....
        /*0104*/ 	.word	0x000005f0
        /*0108*/ 	.word	0x000000ff
        /*010c*/ 	.word	0x00000008
        /*0110*/ 	.short	0x0100
        /*0112*/ 	.byte	0x05
	.zero		1


	//   ....[3]....
        /*0114*/ 	.word	0x00000600
        /*0118*/ 	.word	0x000000ff
        /*011c*/ 	.word	0x000000e0
        /*0120*/ 	.short	0x0100
        /*0122*/ 	.byte	0x05
	.zero		1


	//   ....[4]....
        /*0124*/ 	.word	0x00000610
        /*0128*/ 	.word	0x000000ff
        /*012c*/ 	.word	0x00000010
        /*0130*/ 	.short	0x0100
        /*0132*/ 	.byte	0x05
	.zero		1


	//   ....[5]....
        /*0134*/ 	.word	0x00000620
        /*0138*/ 	.word	0x000000ff
        /*013c*/ 	.word	0x000000e8
        /*0140*/ 	.short	0x0100
        /*0142*/ 	.byte	0x05
	.zero		1


	//   ....[6]....
        /*0144*/ 	.word	0x00000630
        /*0148*/ 	.word	0x000000ff
        /*014c*/ 	.word	0x00000018
        /*0150*/ 	.short	0x0100
        /*0152*/ 	.byte	0x05
	.zero		1


	//   ....[7]....
        /*0154*/ 	.word	0x00000640
        /*0158*/ 	.word	0x000000ff
        /*015c*/ 	.word	0x000000f0
        /*0160*/ 	.short	0x0100
        /*0162*/ 	.byte	0x05
	.zero		1


	//   ....[8]....
        /*0164*/ 	.word	0x00000650
        /*0168*/ 	.word	0x000000ff
        /*016c*/ 	.word	0x00000020
        /*0170*/ 	.short	0x0100
        /*0172*/ 	.byte	0x05
	.zero		1


	//   ....[9]....
        /*0174*/ 	.word	0x00000660
        /*0178*/ 	.word	0x000000ff
        /*017c*/ 	.word	0x000000f8
        /*0180*/ 	.short	0x0100
        /*0182*/ 	.byte	0x05
	.zero		1


	//   ....[10]....
        /*0184*/ 	.word	0x00000670
        /*0188*/ 	.word	0x000000ff
        /*018c*/ 	.word	0x00000028
        /*0190*/ 	.short	0x0100
        /*0192*/ 	.byte	0x05
	.zero		1


	//   ....[11]....
        /*0194*/ 	.word	0x00000680
        /*0198*/ 	.word	0x000000ff
        /*019c*/ 	.word	0x00000100
        /*01a0*/ 	.short	0x0100
        /*01a2*/ 	.byte	0x05
	.zero		1


	//   ....[12]....
        /*01a4*/ 	.word	0x00000690
        /*01a8*/ 	.word	0x000000ff
        /*01ac*/ 	.word	0x00000030
        /*01b0*/ 	.short	0x0100
        /*01b2*/ 	.byte	0x05
	.zero		1


	//   ....[13]....
        /*01b4*/ 	.word	0x000006a0
        /*01b8*/ 	.word	0x000000ff
        /*01bc*/ 	.word	0x00000108
        /*01c0*/ 	.short	0x0100
        /*01c2*/ 	.byte	0x05
	.zero		1


	//   ....[14]....
        /*01c4*/ 	.word	0x000006b0
        /*01c8*/ 	.word	0x000000ff
        /*01cc*/ 	.word	0x00000038
        /*01d0*/ 	.short	0x0100
        /*01d2*/ 	.byte	0x05
	.zero		1


	//   ....[15]....
        /*01d4*/ 	.word	0x000006c0
        /*01d8*/ 	.word	0x000000ff
        /*01dc*/ 	.word	0x00000110
        /*01e0*/ 	.short	0x0100
        /*01e2*/ 	.byte	0x05
	.zero		1


	//   ....[16]....
        /*01e4*/ 	.word	0x000006d0
        /*01e8*/ 	.word	0x000000ff
        /*01ec*/ 	.word	0x00000040
        /*01f0*/ 	.short	0x0100
        /*01f2*/ 	.byte	0x05
	.zero		1


	//   ....[17]....
        /*01f4*/ 	.word	0x000006e0
        /*01f8*/ 	.word	0x000000ff
        /*01fc*/ 	.word	0x00000118
        /*0200*/ 	.short	0x0100
        /*0202*/ 	.byte	0x05
	.zero		1


	//   ....[18]....
        /*0204*/ 	.word	0x000006f0
        /*0208*/ 	.word	0x000000ff
        /*020c*/ 	.word	0x00000048
        /*0210*/ 	.short	0x0100
        /*0212*/ 	.byte	0x05
	.zero		1


	//   ....[19]....
        /*0214*/ 	.word	0x00000700
        /*0218*/ 	.word	0x000000ff
        /*021c*/ 	.word	0x00000120
        /*0220*/ 	.short	0x0100
        /*0222*/ 	.byte	0x05
	.zero		1


	//   ....[20]....
        /*0224*/ 	.word	0x00000710
        /*0228*/ 	.word	0x000000ff
        /*022c*/ 	.word	0x00000050
        /*0230*/ 	.short	0x0100
        /*0232*/ 	.byte	0x05
	.zero		1


	//   ....[21]....
        /*0234*/ 	.word	0x00000720
        /*0238*/ 	.word	0x000000ff
        /*023c*/ 	.word	0x00000128
        /*0240*/ 	.short	0x0100
        /*0242*/ 	.byte	0x05
	.zero		1


	//   ....[22]....
        /*0244*/ 	.word	0x00000730
        /*0248*/ 	.word	0x000000ff
        /*024c*/ 	.word	0x00000058
        /*0250*/ 	.short	0x0100
        /*0252*/ 	.byte	0x05
	.zero		1


	//   ....[23]....
        /*0254*/ 	.word	0x00000740
        /*0258*/ 	.word	0x000000ff
        /*025c*/ 	.word	0x00000130
        /*0260*/ 	.short	0x0100
        /*0262*/ 	.byte	0x05
	.zero		1


	//   ....[24]....
        /*0264*/ 	.word	0x00000750
        /*0268*/ 	.word	0x000000ff
        /*026c*/ 	.word	0x00000060
        /*0270*/ 	.short	0x0100
        /*0272*/ 	.byte	0x05
	.zero		1


	//   ....[25]....
        /*0274*/ 	.word	0x00000760
        /*0278*/ 	.word	0x000000ff
        /*027c*/ 	.word	0x00000138
        /*0280*/ 	.short	0x0100
        /*0282*/ 	.byte	0x05
	.zero		1


	//   ....[26]....
        /*0284*/ 	.word	0x00000770
        /*0288*/ 	.word	0x000000ff
        /*028c*/ 	.word	0x00000068
        /*0290*/ 	.short	0x0100
        /*0292*/ 	.byte	0x05
	.zero		1


	//   ....[27]....
        /*0294*/ 	.word	0x00000780
        /*0298*/ 	.word	0x000000ff
        /*029c*/ 	.word	0x00000140
        /*02a0*/ 	.short	0x0100
        /*02a2*/ 	.byte	0x05
	.zero		1


	//   ....[28]....
        /*02a4*/ 	.word	0x00000790
        /*02a8*/ 	.word	0x000000ff
        /*02ac*/ 	.word	0x00000070
        /*02b0*/ 	.short	0x0100
        /*02b2*/ 	.byte	0x05
	.zero		1


	//   ....[29]....
        /*02b4*/ 	.word	0x000007a0
        /*02b8*/ 	.word	0x000000ff
        /*02bc*/ 	.word	0x00000148
        /*02c0*/ 	.short	0x0100
        /*02c2*/ 	.byte	0x05
	.zero		1


	//   ....[30]....
        /*02c4*/ 	.word	0x000007b0
        /*02c8*/ 	.word	0x000000ff
        /*02cc*/ 	.word	0x00000078
        /*02d0*/ 	.short	0x0100
        /*02d2*/ 	.byte	0x05
	.zero		1


	//   ....[31]....
        /*02d4*/ 	.word	0x000007c0
        /*02d8*/ 	.word	0x000000ff
        /*02dc*/ 	.word	0x00000150
        /*02e0*/ 	.short	0x0100
        /*02e2*/ 	.byte	0x05
	.zero		1


	//   ....[32]....
        /*02e4*/ 	.word	0x000007d0
        /*02e8*/ 	.word	0x000000ff
        /*02ec*/ 	.word	0x00000080
        /*02f0*/ 	.short	0x0100
        /*02f2*/ 	.byte	0x05
	.zero		1


	//   ....[33]....
        /*02f4*/ 	.word	0x000007e0
        /*02f8*/ 	.word	0x000000ff
        /*02fc*/ 	.word	0x00000158
        /*0300*/ 	.short	0x0100
        /*0302*/ 	.byte	0x05
	.zero		1


	//   ....[34]....
        /*0304*/ 	.word	0x000007f0
        /*0308*/ 	.word	0x000000ff
        /*030c*/ 	.word	0x00000088
        /*0310*/ 	.short	0x0100
        /*0312*/ 	.byte	0x05
	.zero		1


	//   ....[35]....
        /*0314*/ 	.word	0x00000800
        /*0318*/ 	.word	0x000000ff
        /*031c*/ 	.word	0x00000160
        /*0320*/ 	.short	0x0100
        /*0322*/ 	.byte	0x05
	.zero		1


	//   ....[36]....
        /*0324*/ 	.word	0x00000810
        /*0328*/ 	.word	0x000000ff
        /*032c*/ 	.word	0x00000090
        /*0330*/ 	.short	0x0100
        /*0332*/ 	.byte	0x05
	.zero		1


	//   ....[37]....
        /*0334*/ 	.word	0x00000820
        /*0338*/ 	.word	0x000000ff
        /*033c*/ 	.word	0x00000168
        /*0340*/ 	.short	0x0100
        /*0342*/ 	.byte	0x05
	.zero		1


	//   ....[38]....
        /*0344*/ 	.word	0x00000830
        /*0348*/ 	.word	0x000000ff
        /*034c*/ 	.word	0x00000098
        /*0350*/ 	.short	0x0100
        /*0352*/ 	.byte	0x05
	.zero		1


	//   ....[39]....
        /*0354*/ 	.word	0x00000840
        /*0358*/ 	.word	0x000000ff
        /*035c*/ 	.word	0x00000170
        /*0360*/ 	.short	0x0100
        /*0362*/ 	.byte	0x05
	.zero		1


	//   ....[40]....
        /*0364*/ 	.word	0x00000850
        /*0368*/ 	.word	0x000000ff
        /*036c*/ 	.word	0x000000a0
        /*0370*/ 	.short	0x0100
        /*0372*/ 	.byte	0x05
	.zero		1


	//   ....[41]....
        /*0374*/ 	.word	0x00000860
        /*0378*/ 	.word	0x000000ff
        /*037c*/ 	.word	0x00000178
        /*0380*/ 	.short	0x0100
        /*0382*/ 	.byte	0x05
	.zero		1


	//   ....[42]....
        /*0384*/ 	.word	0x00000870
        /*0388*/ 	.word	0x000000ff
        /*038c*/ 	.word	0x000000a8
        /*0390*/ 	.short	0x0100
        /*0392*/ 	.byte	0x05
	.zero		1


	//   ....[43]....
        /*0394*/ 	.word	0x00000880
        /*0398*/ 	.word	0x000000ff
        /*039c*/ 	.word	0x00000180
        /*03a0*/ 	.short	0x0100
        /*03a2*/ 	.byte	0x05
	.zero		1


	//   ....[44]....
        /*03a4*/ 	.word	0x00000890
        /*03a8*/ 	.word	0x000000ff
        /*03ac*/ 	.word	0x000000b0
        /*03b0*/ 	.short	0x0100
        /*03b2*/ 	.byte	0x05
	.zero		1


	//   ....[45]....
        /*03b4*/ 	.word	0x000008a0
        /*03b8*/ 	.word	0x000000ff
        /*03bc*/ 	.word	0x00000188
        /*03c0*/ 	.short	0x0100
        /*03c2*/ 	.byte	0x05
	.zero		1


	//   ....[46]....
        /*03c4*/ 	.word	0x000008b0
        /*03c8*/ 	.word	0x000000ff
        /*03cc*/ 	.word	0x000000b8
        /*03d0*/ 	.short	0x0100
        /*03d2*/ 	.byte	0x05
	.zero		1


	//   ....[47]....
        /*03d4*/ 	.word	0x000008c0
        /*03d8*/ 	.word	0x000000ff
        /*03dc*/ 	.word	0x00000190
        /*03e0*/ 	.short	0x0100
        /*03e2*/ 	.byte	0x05
	.zero		1


	//   ....[48]....
        /*03e4*/ 	.word	0x000008d0
        /*03e8*/ 	.word	0x000000ff
        /*03ec*/ 	.word	0x000000c0
        /*03f0*/ 	.short	0x0100
        /*03f2*/ 	.byte	0x05
	.zero		1


	//   ....[49]....
        /*03f4*/ 	.word	0x000008e0
        /*03f8*/ 	.word	0x000000ff
        /*03fc*/ 	.word	0x00000198
        /*0400*/ 	.short	0x0100
        /*0402*/ 	.byte	0x05
	.zero		1


	//   ....[50]....
        /*0404*/ 	.word	0x000008f0
        /*0408*/ 	.word	0x000000ff
        /*040c*/ 	.word	0x000000c8
        /*0410*/ 	.short	0x0100
        /*0412*/ 	.byte	0x05
	.zero		1


	//   ....[51]....
        /*0414*/ 	.word	0x00000900
        /*0418*/ 	.word	0x000000ff
        /*041c*/ 	.word	0x000001a0
        /*0420*/ 	.short	0x0100
        /*0422*/ 	.byte	0x05
	.zero		1


	//   ....[52]....
        /*0424*/ 	.word	0x00000910
        /*0428*/ 	.word	0x000000ff
        /*042c*/ 	.word	0x000000d0
        /*0430*/ 	.short	0x0100
        /*0432*/ 	.byte	0x05
	.zero		1


	//   ....[53]....
        /*0434*/ 	.word	0x00000920
        /*0438*/ 	.word	0x000000ff
        /*043c*/ 	.word	0x000001a8
        /*0440*/ 	.short	0x0100
        /*0442*/ 	.byte	0x05
	.zero		1


	//   ....[54]....
        /*0444*/ 	.word	0x00000a60
        /*0448*/ 	.word	0x000000ff
        /*044c*/ 	.word	0x000001b0
        /*0450*/ 	.short	0x0100
        /*0452*/ 	.byte	0x06
	.zero		1


	//   ....[55]....
        /*0454*/ 	.word	0x00000a70
        /*0458*/ 	.word	0x000000ff
        /*045c*/ 	.word	0x000001b8
        /*0460*/ 	.short	0x0100
        /*0462*/ 	.byte	0x06
	.zero		1


	//   ....[56]....
        /*0464*/ 	.word	0x00000b60
        /*0468*/ 	.word	0x000000ff
        /*046c*/ 	.word	0x000001c0
        /*0470*/ 	.short	0x0100
        /*0472*/ 	.byte	0x05
	.zero		1


	//   ....[57]....
        /*0474*/ 	.word	0x00000b70
        /*0478*/ 	.word	0x000000ff
        /*047c*/ 	.word	0x000001c8
        /*0480*/ 	.short	0x0100
        /*0482*/ 	.byte	0x05
	.zero		1


	//   ....[58]....
        /*0484*/ 	.word	0x00000cb0
        /*0488*/ 	.word	0x000000ff
        /*048c*/ 	.word	0x000001d0
        /*0490*/ 	.short	0x0100
        /*0492*/ 	.byte	0x05
	.zero		1


	//   ....[59]....
        /*0494*/ 	.word	0x00000cc0
        /*0498*/ 	.word	0x000000ff
        /*049c*/ 	.word	0x000001e0
        /*04a0*/ 	.short	0x0100
        /*04a2*/ 	.byte	0x05
	.zero		1


	//   ....[60]....
        /*04a4*/ 	.word	0x00000cd0
        /*04a8*/ 	.word	0x000000ff
        /*04ac*/ 	.word	0x000001d8
        /*04b0*/ 	.short	0x0100
        /*04b2*/ 	.byte	0x05
	.zero		1


	//   ....[61]....
        /*04b4*/ 	.word	0x00000ce0
        /*04b8*/ 	.word	0x000000ff
        /*04bc*/ 	.word	0x000001e8
        /*04c0*/ 	.short	0x0100
        /*04c2*/ 	.byte	0x05
	.zero		1


	//   ....[62]....
        /*04c4*/ 	.word	0x00000e10
        /*04c8*/ 	.word	0x000000ff
        /*04cc*/ 	.word	0x000001f0
        /*04d0*/ 	.short	0x0100
        /*04d2*/ 	.byte	0x06
	.zero		1


	//   ....[63]....
        /*04d4*/ 	.word	0x00000e20
        /*04d8*/ 	.word	0x000000ff
        /*04dc*/ 	.word	0x00000210
        /*04e0*/ 	.short	0x0100
        /*04e2*/ 	.byte	0x06
	.zero		1


	//   ....[64]....
        /*04e4*/ 	.word	0x00000e30
        /*04e8*/ 	.word	0x000000ff
        /*04ec*/ 	.word	0x000001f8
        /*04f0*/ 	.short	0x0100
        /*04f2*/ 	.byte	0x06
	.zero		1


	//   ....[65]....
        /*04f4*/ 	.word	0x00000e40
        /*04f8*/ 	.word	0x000000ff
        /*04fc*/ 	.word	0x00000218
        /*0500*/ 	.short	0x0100
        /*0502*/ 	.byte	0x06
	.zero		1


	//   ....[66]....
        /*0504*/ 	.word	0x00000e50
        /*0508*/ 	.word	0x000000ff
        /*050c*/ 	.word	0x00000200
        /*0510*/ 	.short	0x0100
        /*0512*/ 	.byte	0x06
	.zero		1


	//   ....[67]....
        /*0514*/ 	.word	0x00000e60
        /*0518*/ 	.word	0x000000ff
        /*051c*/ 	.word	0x00000220
        /*0520*/ 	.short	0x0100
        /*0522*/ 	.byte	0x06
	.zero		1


	//   ....[68]....
        /*0524*/ 	.word	0x00000e70
        /*0528*/ 	.word	0x000000ff
        /*052c*/ 	.word	0x00000208
        /*0530*/ 	.short	0x0100
        /*0532*/ 	.byte	0x06
	.zero		1


	//   ....[69]....
        /*0534*/ 	.word	0x00000e80
        /*0538*/ 	.word	0x000000ff
        /*053c*/ 	.word	0x00000228
        /*0540*/ 	.short	0x0100
        /*0542*/ 	.byte	0x06
	.zero		1


	//   ....[70]....
        /*0544*/ 	.word	0x00000f70
        /*0548*/ 	.word	0x000000ff
        /*054c*/ 	.word	0x00000230
        /*0550*/ 	.short	0x0100
        /*0552*/ 	.byte	0x05
	.zero		1


	//   ....[71]....
        /*0554*/ 	.word	0x00000f80
        /*0558*/ 	.word	0x000000ff
        /*055c*/ 	.word	0x00000240
        /*0560*/ 	.short	0x0100
        /*0562*/ 	.byte	0x05
	.zero		1


	//   ....[72]....
        /*0564*/ 	.word	0x00000f90
        /*0568*/ 	.word	0x000000ff
        /*056c*/ 	.word	0x00000238
        /*0570*/ 	.short	0x0100
        /*0572*/ 	.byte	0x05
	.zero		1


	//   ....[73]....
        /*0574*/ 	.word	0x00000fa0
        /*0578*/ 	.word	0x000000ff
        /*057c*/ 	.word	0x00000248
        /*0580*/ 	.short	0x0100
        /*0582*/ 	.byte	0x05
	.zero		1


	//   ....[74]....
        /*0584*/ 	.word	0x00001870
        /*0588*/ 	.word	0x00000003
        /*058c*/ 	.word	0x00000240
        /*0590*/ 	.short	0x010a
        /*0592*/ 	.byte	0xff
	.zero		1


	//   ....[75]....
        /*0594*/ 	.word	0x000018a0
        /*0598*/ 	.word	0x00000003
        /*059c*/ 	.word	0x00000230
        /*05a0*/ 	.short	0x0101
        /*05a2*/ 	.byte	0xff
	.zero		1


	//   ....[76]....
        /*05a4*/ 	.word	0x00001970
        /*05a8*/ 	.word	0x000000ff
        /*05ac*/ 	.word	0x000000d8
        /*05b0*/ 	.short	0x010a
        /*05b2*/ 	.byte	0x08
	.zero		1


	//   ....[77]....
        /*05b4*/ 	.word	0x00001a10
        /*05b8*/ 	.word	0x000000ff
        /*05bc*/ 	.word	0x000000d8
        /*05c0*/ 	.short	0x010a
        /*05c2*/ 	.byte	0x21
	.zero		1


	//   ....[78]....
        /*05c4*/ 	.word	0x00001b70
        /*05c8*/ 	.word	0x000000ff
        /*05cc*/ 	.word	0x000000d8
        /*05d0*/ 	.short	0x010a
        /*05d2*/ 	.byte	0x08
	.zero		1


	//   ....[79]....
        /*05d4*/ 	.word	0x00001c60
        /*05d8*/ 	.word	0x000000ff
        /*05dc*/ 	.word	0x000001c8
        /*05e0*/ 	.short	0x0101
        /*05e2*/ 	.byte	0x04
	.zero		1


	//   ....[80]....
        /*05e4*/ 	.word	0x00001c80
        /*05e8*/ 	.word	0x000000ff
        /*05ec*/ 	.word	0x000000d8
        /*05f0*/ 	.short	0x010a
        /*05f2*/ 	.byte	0x08
	.zero		1


	//   ....[81]....
        /*05f4*/ 	.word	0x00001d00
        /*05f8*/ 	.word	0x000000ff
        /*05fc*/ 	.word	0x000000d8
        /*0600*/ 	.short	0x010a
        /*0602*/ 	.byte	0x11
	.zero		1


	//   ....[82]....
        /*0604*/ 	.word	0x00001e60
        /*0608*/ 	.word	0x000000ff
        /*060c*/ 	.word	0x000000d8
        /*0610*/ 	.short	0x010a
        /*0612*/ 	.byte	0x08
	.zero		1


	//   ....[83]....
        /*0614*/ 	.word	0x00001f80
        /*0618*/ 	.word	0x00000002
        /*061c*/ 	.word	0x000001d0
        /*0620*/ 	.short	0x010a
        /*0622*/ 	.byte	0xff
	.zero		1


	//   ....[84]....
        /*0624*/ 	.word	0x00002040
        /*0628*/ 	.word	0x00000002
        /*062c*/ 	.word	0x00000000
        /*0630*/ 	.short	0x0101
        /*0632*/ 	.byte	0xff
	.zero		1


	//   ....[85]....
        /*0634*/ 	.word	0x000025a0
        /*0638*/ 	.word	0x000000ff
        /*063c*/ 	.word	0x00000000
        /*0640*/ 	.short	0x010a
        /*0642*/ 	.byte	0x05
	.zero		1


	//   ....[86]....
        /*0644*/ 	.word	0x00002630
        /*0648*/ 	.word	0x000000ff
        /*064c*/ 	.word	0x00000000
        /*0650*/ 	.short	0x010a
        /*0652*/ 	.byte	0x05
	.zero		1


	//   ....[87]....
        /*0654*/ 	.word	0x000026c0
        /*0658*/ 	.word	0x000000ff
        /*065c*/ 	.word	0x00000000
        /*0660*/ 	.short	0x010a
        /*0662*/ 	.byte	0x05
	.zero		1


	//   ....[88]....
        /*0664*/ 	.word	0x00002750
        /*0668*/ 	.word	0x000000ff
        /*066c*/ 	.word	0x00000000
        /*0670*/ 	.short	0x010a
        /*0672*/ 	.byte	0x05
	.zero		1


	//   ....[89]....
        /*0674*/ 	.word	0x000027e0
        /*0678*/ 	.word	0x000000ff
        /*067c*/ 	.word	0x00000000
        /*0680*/ 	.short	0x010a
        /*0682*/ 	.byte	0x05
	.zero		1


	//   ....[90]....
        /*0684*/ 	.word	0x00002870
        /*0688*/ 	.word	0x000000ff
        /*068c*/ 	.word	0x00000000
        /*0690*/ 	.short	0x010a
        /*0692*/ 	.byte	0x05
	.zero		1


	//   ....[91]....
        /*0694*/ 	.word	0x00002900
        /*0698*/ 	.word	0x000000ff
        /*069c*/ 	.word	0x00000000
        /*06a0*/ 	.short	0x010a
        /*06a2*/ 	.byte	0x05
	.zero		1


	//   ....[92]....
        /*06a4*/ 	.word	0x00002990
        /*06a8*/ 	.word	0x000000ff
        /*06ac*/ 	.word	0x00000000
        /*06b0*/ 	.short	0x010a
        /*06b2*/ 	.byte	0x05
	.zero		1


	//   ....[93]....
        /*06b4*/ 	.word	0x00002a20
        /*06b8*/ 	.word	0x000000ff
        /*06bc*/ 	.word	0x00000000
        /*06c0*/ 	.short	0x010a
        /*06c2*/ 	.byte	0x05
	.zero		1


	//   ....[94]....
        /*06c4*/ 	.word	0x00002ab0
        /*06c8*/ 	.word	0x000000ff
        /*06cc*/ 	.word	0x00000000
        /*06d0*/ 	.short	0x010a
        /*06d2*/ 	.byte	0x05
	.zero		1


	//   ....[95]....
        /*06d4*/ 	.word	0x00002b40
        /*06d8*/ 	.word	0x000000ff
        /*06dc*/ 	.word	0x00000000
        /*06e0*/ 	.short	0x010a
        /*06e2*/ 	.byte	0x05
	.zero		1


	//   ....[96]....
        /*06e4*/ 	.word	0x00002bd0
        /*06e8*/ 	.word	0x000000ff
        /*06ec*/ 	.word	0x00000000
        /*06f0*/ 	.short	0x010a
        /*06f2*/ 	.byte	0x05
	.zero		1


	//   ....[97]....
        /*06f4*/ 	.word	0x00002c60
        /*06f8*/ 	.word	0x000000ff
        /*06fc*/ 	.word	0x00000000
        /*0700*/ 	.short	0x010a
        /*0702*/ 	.byte	0x05
	.zero		1


	//   ....[98]....
        /*0704*/ 	.word	0x00002cf0
        /*0708*/ 	.word	0x000000ff
        /*070c*/ 	.word	0x00000000
        /*0710*/ 	.short	0x010a
        /*0712*/ 	.byte	0x05
	.zero		1


	//   ....[99]....
        /*0714*/ 	.word	0x00002d80
        /*0718*/ 	.word	0x000000ff
        /*071c*/ 	.word	0x00000000
        /*0720*/ 	.short	0x010a
        /*0722*/ 	.byte	0x05
	.zero		1


	//   ....[100]....
        /*0724*/ 	.word	0x00002e10
        /*0728*/ 	.word	0x000000ff
        /*072c*/ 	.word	0x00000000
        /*0730*/ 	.short	0x010a
        /*0732*/ 	.byte	0x05
	.zero		1


	//   ....[101]....
        /*0734*/ 	.word	0x00002ea0
        /*0738*/ 	.word	0x000000ff
        /*073c*/ 	.word	0x00000000
        /*0740*/ 	.short	0x010a
        /*0742*/ 	.byte	0x05
	.zero		1


	//   ....[102]....
        /*0744*/ 	.word	0x00002f30
        /*0748*/ 	.word	0x000000ff
        /*074c*/ 	.word	0x00000000
        /*0750*/ 	.short	0x010a
        /*0752*/ 	.byte	0x05
	.zero		1


	//   ....[103]....
        /*0754*/ 	.word	0x00002fc0
        /*0758*/ 	.word	0x000000ff
        /*075c*/ 	.word	0x00000000
        /*0760*/ 	.short	0x010a
        /*0762*/ 	.byte	0x05
	.zero		1


	//   ....[104]....
        /*0764*/ 	.word	0x00003050
        /*0768*/ 	.word	0x000000ff
        /*076c*/ 	.word	0x00000000
        /*0770*/ 	.short	0x010a
        /*0772*/ 	.byte	0x05
	.zero		1


	//   ....[105]....
        /*0774*/ 	.word	0x000030e0
        /*0778*/ 	.word	0x000000ff
        /*077c*/ 	.word	0x00000000
        /*0780*/ 	.short	0x010a
        /*0782*/ 	.byte	0x05
	.zero		1


	//   ....[106]....
        /*0784*/ 	.word	0x00003170
        /*0788*/ 	.word	0x000000ff
        /*078c*/ 	.word	0x00000000
        /*0790*/ 	.short	0x010a
        /*0792*/ 	.byte	0x05
	.zero		1


	//   ....[107]....
        /*0794*/ 	.word	0x00003200
        /*0798*/ 	.word	0x000000ff
        /*079c*/ 	.word	0x00000000
        /*07a0*/ 	.short	0x010a
        /*07a2*/ 	.byte	0x05
	.zero		1


	//   ....[108]....
        /*07a4*/ 	.word	0x00003290
        /*07a8*/ 	.word	0x000000ff
        /*07ac*/ 	.word	0x00000000
        /*07b0*/ 	.short	0x010a
        /*07b2*/ 	.byte	0x05
	.zero		1


	//   ....[109]....
        /*07b4*/ 	.word	0x00003320
        /*07b8*/ 	.word	0x000000ff
        /*07bc*/ 	.word	0x00000000
        /*07c0*/ 	.short	0x010a
        /*07c2*/ 	.byte	0x05
	.zero		1


	//   ....[110]....
        /*07c4*/ 	.word	0x000033b0
        /*07c8*/ 	.word	0x000000ff
        /*07cc*/ 	.word	0x00000000
        /*07d0*/ 	.short	0x010a
        /*07d2*/ 	.byte	0x05
	.zero		1


	//   ....[111]....
        /*07d4*/ 	.word	0x00003450
        /*07d8*/ 	.word	0x00000000
        /*07dc*/ 	.word	0x00000000
        /*07e0*/ 	.short	0x010a
        /*07e2*/ 	.byte	0xff
	.zero		1


	//   ....[112]....
        /*07e4*/ 	.word	0x00003570
        /*07e8*/ 	.word	0x00000000
        /*07ec*/ 	.word	0x00000230
        /*07f0*/ 	.short	0x010a
        /*07f2*/ 	.byte	0xff
	.zero		1


	//   ....[113]....
        /*07f4*/ 	.word	0x000035d0
        /*07f8*/ 	.word	0x00000004
        /*07fc*/ 	.word	0x00000000
        /*0800*/ 	.short	0x0101
        /*0802*/ 	.byte	0xff
	.zero		1


	//   ....[114]....
        /*0804*/ 	.word	0x000035f0
        /*0808*/ 	.word	0x000000ff
        /*080c*/ 	.word	0x000001e0
        /*0810*/ 	.short	0x010a
        /*0812*/ 	.byte	0x05
	.zero		1


	//   ....[115]....
        /*0814*/ 	.word	0x00003710
        /*0818*/ 	.word	0x00000000
        /*081c*/ 	.word	0x000001d0
        /*0820*/ 	.short	0x010a
        /*0822*/ 	.byte	0xff
	.zero		1


	//   ....[116]....
        /*0824*/ 	.word	0x00003820
        /*0828*/ 	.word	0x00000000
        /*082c*/ 	.word	0x00000000
        /*0830*/ 	.short	0x0101
        /*0832*/ 	.byte	0xff
	.zero		1


	//   ....[117]....
        /*0834*/ 	.word	0x000038b0
        /*0838*/ 	.word	0x000000ff
        /*083c*/ 	.word	0x000001e0
        /*0840*/ 	.short	0x0106
        /*0842*/ 	.byte	0x05
	.zero		1


	//   ....[118]....
        /*0844*/ 	.word	0x000038d0
        /*0848*/ 	.word	0x000000ff
        /*084c*/ 	.word	0x000001e0
        /*0850*/ 	.short	0x010a
        /*0852*/ 	.byte	0x05
	.zero		1


	//   ....[119]....
        /*0854*/ 	.word	0x00003960
        /*0858*/ 	.word	0x000000ff
        /*085c*/ 	.word	0x000001e0
        /*0860*/ 	.short	0x0106
        /*0862*/ 	.byte	0x04
	.zero		1


	//   ....[120]....
        /*0864*/ 	.word	0x000039a0
        /*0868*/ 	.word	0x00000000
        /*086c*/ 	.word	0x000001e0
        /*0870*/ 	.short	0x010a
        /*0872*/ 	.byte	0xff
	.zero		1


	//   ....[121]....
        /*0874*/ 	.word	0x00003e90
        /*0878*/ 	.word	0x00000000
        /*087c*/ 	.word	0x000001d0
        /*0880*/ 	.short	0x010a
        /*0882*/ 	.byte	0xff
	.zero		1


	//   ....[122]....
        /*0884*/ 	.word	0x00003f90
        /*0888*/ 	.word	0x00000003
        /*088c*/ 	.word	0x00000000
        /*0890*/ 	.short	0x0101
        /*0892*/ 	.byte	0xff
	.zero		1


	//   ....[123]....
        /*0894*/ 	.word	0x00003fa0
        /*0898*/ 	.word	0x000000ff
        /*089c*/ 	.word	0x00000000
        /*08a0*/ 	.short	0x010a
        /*08a2*/ 	.byte	0x04
	.zero		1


	//   ....[124]....
        /*08a4*/ 	.word	0x00004020
        /*08a8*/ 	.word	0x000000ff
        /*08ac*/ 	.word	0x00000210
        /*08b0*/ 	.short	0x010a
        /*08b2*/ 	.byte	0x08
	.zero		1


	//   ....[125]....
        /*08b4*/ 	.word	0x00004100
        /*08b8*/ 	.word	0x000000ff
        /*08bc*/ 	.word	0x00000000
        /*08c0*/ 	.short	0x010a
        /*08c2*/ 	.byte	0x07
	.zero		1


	//   ....[126]....
        /*08c4*/ 	.word	0x00004240
        /*08c8*/ 	.word	0x000000ff
        /*08cc*/ 	.word	0x00000000
        /*08d0*/ 	.short	0x010a
        /*08d2*/ 	.byte	0x04
	.zero		1


	//   ....[127]....
        /*08d4*/ 	.word	0x00004430
        /*08d8*/ 	.word	0x000000ff
        /*08dc*/ 	.word	0x00000000
        /*08e0*/ 	.short	0x010a
        /*08e2*/ 	.byte	0x05
	.zero		1


	//   ....[128]....
        /*08e4*/ 	.word	0x000044c0
        /*08e8*/ 	.word	0x000000ff
        /*08ec*/ 	.word	0x00000000
        /*08f0*/ 	.short	0x010a
        /*08f2*/ 	.byte	0x05
	.zero		1


	//   ....[129]....
        /*08f4*/ 	.word	0x00004550
        /*08f8*/ 	.word	0x000000ff
        /*08fc*/ 	.word	0x00000000
        /*0900*/ 	.short	0x010a
        /*0902*/ 	.byte	0x05
	.zero		1


	//   ....[130]....
        /*0904*/ 	.word	0x000045e0
        /*0908*/ 	.word	0x000000ff
        /*090c*/ 	.word	0x00000000
        /*0910*/ 	.short	0x010a
        /*0912*/ 	.byte	0x07
	.zero		1


	//   ....[131]....
        /*0914*/ 	.word	0x00004a20
        /*0918*/ 	.word	0x00000000
        /*091c*/ 	.word	0x000001d0
        /*0920*/ 	.short	0x010a
        /*0922*/ 	.byte	0xff
	.zero		1


	//   ....[132]....
        /*0924*/ 	.word	0x00004b10
        /*0928*/ 	.word	0x00000000
        /*092c*/ 	.word	0x00000000
        /*0930*/ 	.short	0x0101
        /*0932*/ 	.byte	0xff
	.zero		1


	//   ....[133]....
        /*0934*/ 	.word	0x00004e30
        /*0938*/ 	.word	0x000000ff
        /*093c*/ 	.word	0x000001c8
        /*0940*/ 	.short	0x010a
        /*0942*/ 	.byte	0x06
	.zero		1


	//   ....[134]....
        /*0944*/ 	.word	0x00004fb0
        /*0948*/ 	.word	0x000000ff
        /*094c*/ 	.word	0x000001b8
        /*0950*/ 	.short	0x010a
        /*0952*/ 	.byte	0x06
	.zero		1


	//   ....[135]....
        /*0954*/ 	.word	0x000052e0
        /*0958*/ 	.word	0x000000ff
        /*095c*/ 	.word	0x000001b0
        /*0960*/ 	.short	0x010b
        /*0962*/ 	.byte	0x06
	.zero		1


	//   ....[136]....
        /*0964*/ 	.word	0x00005300
        /*0968*/ 	.word	0x000000ff
        /*096c*/ 	.word	0x00000000
        /*0970*/ 	.short	0x0101
        /*0972*/ 	.byte	0x25
	.zero		1


	//   ....[137]....
        /*0974*/ 	.word	0x00005340
        /*0978*/ 	.word	0x00000000
        /*097c*/ 	.word	0x000001b8
        /*0980*/ 	.short	0x010a
        /*0982*/ 	.byte	0xff
	.zero		1


	//   ....[138]....
        /*0984*/ 	.word	0x000056a0
        /*0988*/ 	.word	0x00000000
        /*098c*/ 	.word	0x000001d0
        /*0990*/ 	.short	0x010a
        /*0992*/ 	.byte	0xff
	.zero		1


	//   ....[139]....
        /*0994*/ 	.word	0x000057b0
        /*0998*/ 	.word	0x00000000
        /*099c*/ 	.word	0x00000000
        /*09a0*/ 	.short	0x0101
        /*09a2*/ 	.byte	0xff
	.zero		1


	//   ....[140]....
        /*09a4*/ 	.word	0x00006160
        /*09a8*/ 	.word	0x000000ff
        /*09ac*/ 	.word	0x000001b0
        /*09b0*/ 	.short	0x010a
        /*09b2*/ 	.byte	0x2b
	.zero		1


	//   ....[141]....
        /*09b4*/ 	.word	0x00006180
        /*09b8*/ 	.word	0x0000005c
        /*09bc*/ 	.word	0x000001f0
        /*09c0*/ 	.short	0x010a
        /*09c2*/ 	.byte	0xff
	.zero		1


	//   ....[142]....
        /*09c4*/ 	.word	0x000062d0
        /*09c8*/ 	.word	0x000000ff
        /*09cc*/ 	.word	0x000001b0
        /*09d0*/ 	.short	0x010a
        /*09d2*/ 	.byte	0x2b
	.zero		1


	//   ....[143]....
        /*09d4*/ 	.word	0x000063b0
        /*09d8*/ 	.word	0x000000ff
        /*09dc*/ 	.word	0x00000000
        /*09e0*/ 	.short	0x0101
        /*09e2*/ 	.byte	0x04
	.zero		1


	//   ....[144]....
        /*09e4*/ 	.word	0x00006410
        /*09e8*/ 	.word	0x0000005c
        /*09ec*/ 	.word	0x000001f0
        /*09f0*/ 	.short	0x010a
        /*09f2*/ 	.byte	0xff
	.zero		1


	//   ....[145]....
        /*09f4*/ 	.word	0x00006770
        /*09f8*/ 	.word	0x000000ff
        /*09fc*/ 	.word	0x00000000
        /*0a00*/ 	.short	0x0101
        /*0a02*/ 	.byte	0x05
	.zero		1


	//   ....[146]....
        /*0a04*/ 	.word	0x000070e0
        /*0a08*/ 	.word	0x00000003
        /*0a0c*/ 	.word	0x00000240
        /*0a10*/ 	.short	0x010a
        /*0a12*/ 	.byte	0xff
	.zero		1


	//   ....[147]....
        /*0a14*/ 	.word	0x00007140
        /*0a18*/ 	.word	0x00000002
        /*0a1c*/ 	.word	0x000000d8
        /*0a20*/ 	.short	0x010a
        /*0a22*/ 	.byte	0xff
	.zero		1


	//   ....[148]....
        /*0a24*/ 	.word	0x000071a0
        /*0a28*/ 	.word	0x00000002
        /*0a2c*/ 	.word	0x000000d8
        /*0a30*/ 	.short	0x010a
        /*0a32*/ 	.byte	0xff
	.zero		1


	//   ....[149]....
        /*0a34*/ 	.word	0x000071f0
        /*0a38*/ 	.word	0x00000002
        /*0a3c*/ 	.word	0x000001d0
        /*0a40*/ 	.short	0x010a
        /*0a42*/ 	.byte	0xff
	.zero		1


	//   ....[150]....
        /*0a44*/ 	.word	0x00007250
        /*0a48*/ 	.word	0x00000000
        /*0a4c*/ 	.word	0x00000000
        /*0a50*/ 	.short	0x010a
        /*0a52*/ 	.byte	0xff
	.zero		1


	//   ....[151]....
        /*0a54*/ 	.word	0x000072b0
        /*0a58*/ 	.word	0x00000000
        /*0a5c*/ 	.word	0x00000000
        /*0a60*/ 	.short	0x010a
        /*0a62*/ 	.byte	0xff
	.zero		1


	//   ....[152]....
        /*0a64*/ 	.word	0x00007310
        /*0a68*/ 	.word	0x00000000
        /*0a6c*/ 	.word	0x00000000
        /*0a70*/ 	.short	0x010a
        /*0a72*/ 	.byte	0xff
	.zero		1


	//   ....[153]....
        /*0a74*/ 	.word	0x00007370
        /*0a78*/ 	.word	0x00000000
        /*0a7c*/ 	.word	0x00000000
        /*0a80*/ 	.short	0x010a
        /*0a82*/ 	.byte	0xff
	.zero		1


	//   ....[154]....
        /*0a84*/ 	.word	0x000073d0
        /*0a88*/ 	.word	0x00000000
        /*0a8c*/ 	.word	0x00000000
        /*0a90*/ 	.short	0x010a
        /*0a92*/ 	.byte	0xff
	.zero		1


	//   ....[155]....
        /*0a94*/ 	.word	0x00007430
        /*0a98*/ 	.word	0x00000000
        /*0a9c*/ 	.word	0x00000000
        /*0aa0*/ 	.short	0x010a
        /*0aa2*/ 	.byte	0xff
	.zero		1


	//   ....[156]....
        /*0aa4*/ 	.word	0x00007490
        /*0aa8*/ 	.word	0x00000000
        /*0aac*/ 	.word	0x00000000
        /*0ab0*/ 	.short	0x010a
        /*0ab2*/ 	.byte	0xff
	.zero		1


	//   ....[157]....
        /*0ab4*/ 	.word	0x000074f0
        /*0ab8*/ 	.word	0x00000000
        /*0abc*/ 	.word	0x00000000
        /*0ac0*/ 	.short	0x010a
        /*0ac2*/ 	.byte	0xff
	.zero		1


	//   ....[158]....
        /*0ac4*/ 	.word	0x00007550
        /*0ac8*/ 	.word	0x00000000
        /*0acc*/ 	.word	0x00000000
        /*0ad0*/ 	.short	0x010a
        /*0ad2*/ 	.byte	0xff
	.zero		1


	//   ....[159]....
        /*0ad4*/ 	.word	0x000075b0
        /*0ad8*/ 	.word	0x00000000
        /*0adc*/ 	.word	0x00000000
        /*0ae0*/ 	.short	0x010a
        /*0ae2*/ 	.byte	0xff
	.zero		1


	//   ....[160]....
        /*0ae4*/ 	.word	0x00007610
        /*0ae8*/ 	.word	0x00000000
        /*0aec*/ 	.word	0x00000000
        /*0af0*/ 	.short	0x010a
        /*0af2*/ 	.byte	0xff
	.zero		1


	//   ....[161]....
        /*0af4*/ 	.word	0x00007670
        /*0af8*/ 	.word	0x00000000
        /*0afc*/ 	.word	0x00000000
        /*0b00*/ 	.short	0x010a
        /*0b02*/ 	.byte	0xff
	.zero		1


	//   ....[162]....
        /*0b04*/ 	.word	0x000076d0
        /*0b08*/ 	.word	0x00000000
        /*0b0c*/ 	.word	0x00000000
        /*0b10*/ 	.short	0x010a
        /*0b12*/ 	.byte	0xff
	.zero		1


	//   ....[163]....
        /*0b14*/ 	.word	0x00007730
        /*0b18*/ 	.word	0x00000000
        /*0b1c*/ 	.word	0x00000000
        /*0b20*/ 	.short	0x010a
        /*0b22*/ 	.byte	0xff
	.zero		1


	//   ....[164]....
        /*0b24*/ 	.word	0x00007790
        /*0b28*/ 	.word	0x00000000
        /*0b2c*/ 	.word	0x00000000
        /*0b30*/ 	.short	0x010a
        /*0b32*/ 	.byte	0xff
	.zero		1


	//   ....[165]....
        /*0b34*/ 	.word	0x000077f0
        /*0b38*/ 	.word	0x00000000
        /*0b3c*/ 	.word	0x00000000
        /*0b40*/ 	.short	0x010a
        /*0b42*/ 	.byte	0xff
	.zero		1


	//   ....[166]....
        /*0b44*/ 	.word	0x00007850
        /*0b48*/ 	.word	0x00000000
        /*0b4c*/ 	.word	0x00000000
        /*0b50*/ 	.short	0x010a
        /*0b52*/ 	.byte	0xff
	.zero		1


	//   ....[167]....
        /*0b54*/ 	.word	0x000078b0
        /*0b58*/ 	.word	0x00000000
        /*0b5c*/ 	.word	0x00000000
        /*0b60*/ 	.short	0x010a
        /*0b62*/ 	.byte	0xff
	.zero		1


	//   ....[168]....
        /*0b64*/ 	.word	0x00007910
        /*0b68*/ 	.word	0x00000000
        /*0b6c*/ 	.word	0x00000000
        /*0b70*/ 	.short	0x010a
        /*0b72*/ 	.byte	0xff
	.zero		1


	//   ....[169]....
        /*0b74*/ 	.word	0x00007970
        /*0b78*/ 	.word	0x00000000
        /*0b7c*/ 	.word	0x00000000
        /*0b80*/ 	.short	0x010a
        /*0b82*/ 	.byte	0xff
	.zero		1


	//   ....[170]....
        /*0b84*/ 	.word	0x000079d0
        /*0b88*/ 	.word	0x00000000
        /*0b8c*/ 	.word	0x00000000
        /*0b90*/ 	.short	0x010a
        /*0b92*/ 	.byte	0xff
	.zero		1


	//   ....[171]....
        /*0b94*/ 	.word	0x00007a30
        /*0b98*/ 	.word	0x00000000
        /*0b9c*/ 	.word	0x00000000
        /*0ba0*/ 	.short	0x010a
        /*0ba2*/ 	.byte	0xff
	.zero		1


	//   ....[172]....
        /*0ba4*/ 	.word	0x00007a90
        /*0ba8*/ 	.word	0x00000000
        /*0bac*/ 	.word	0x00000000
        /*0bb0*/ 	.short	0x010a
        /*0bb2*/ 	.byte	0xff
	.zero		1


	//   ....[173]....
        /*0bb4*/ 	.word	0x00007af0
        /*0bb8*/ 	.word	0x00000000
        /*0bbc*/ 	.word	0x00000000
        /*0bc0*/ 	.short	0x010a
        /*0bc2*/ 	.byte	0xff
	.zero		1


	//   ....[174]....
        /*0bc4*/ 	.word	0x00007b50
        /*0bc8*/ 	.word	0x00000000
        /*0bcc*/ 	.word	0x00000000
        /*0bd0*/ 	.short	0x010a
        /*0bd2*/ 	.byte	0xff
	.zero		1


	//   ....[175]....
        /*0bd4*/ 	.word	0x00007bb0
        /*0bd8*/ 	.word	0x00000000
        /*0bdc*/ 	.word	0x00000000
        /*0be0*/ 	.short	0x010a
        /*0be2*/ 	.byte	0xff
	.zero		1


	//   ....[176]....
        /*0be4*/ 	.word	0x00007c00
        /*0be8*/ 	.word	0x00000000
        /*0bec*/ 	.word	0x00000230
        /*0bf0*/ 	.short	0x010a
        /*0bf2*/ 	.byte	0xff
	.zero		1


	//   ....[177]....
        /*0bf4*/ 	.word	0x00007c60
        /*0bf8*/ 	.word	0x00000000
        /*0bfc*/ 	.word	0x000001e0
        /*0c00*/ 	.short	0x010a
        /*0c02*/ 	.byte	0xff
	.zero		1


	//   ....[178]....
        /*0c04*/ 	.word	0x00007cb0
        /*0c08*/ 	.word	0x00000000
        /*0c0c*/ 	.word	0x000001d0
        /*0c10*/ 	.short	0x010a
        /*0c12*/ 	.byte	0xff
	.zero		1


	//   ....[179]....
        /*0c14*/ 	.word	0x00007d10
        /*0c18*/ 	.word	0x00000000
        /*0c1c*/ 	.word	0x000001e0
        /*0c20*/ 	.short	0x010a
        /*0c22*/ 	.byte	0xff
	.zero		1


	//   ....[180]....
        /*0c24*/ 	.word	0x00007d60
        /*0c28*/ 	.word	0x00000000
        /*0c2c*/ 	.word	0x000001d0
        /*0c30*/ 	.short	0x010a
        /*0c32*/ 	.byte	0xff
	.zero		1


	//   ....[181]....
        /*0c34*/ 	.word	0x00007dc0
        /*0c38*/ 	.word	0x00000003
        /*0c3c*/ 	.word	0x00000210
        /*0c40*/ 	.short	0x010a
        /*0c42*/ 	.byte	0xff
	.zero		1


	//   ....[182]....
        /*0c44*/ 	.word	0x00007e20
        /*0c48*/ 	.word	0x00000000
        /*0c4c*/ 	.word	0x00000000
        /*0c50*/ 	.short	0x010a
        /*0c52*/ 	.byte	0xff
	.zero		1


	//   ....[183]....
        /*0c54*/ 	.word	0x00007e80
        /*0c58*/ 	.word	0x00000000
        /*0c5c*/ 	.word	0x00000000
        /*0c60*/ 	.short	0x010a
        /*0c62*/ 	.byte	0xff
	.zero		1


	//   ....[184]....
        /*0c64*/ 	.word	0x00007ee0
        /*0c68*/ 	.word	0x00000000
        /*0c6c*/ 	.word	0x00000000
        /*0c70*/ 	.short	0x010a
        /*0c72*/ 	.byte	0xff
	.zero		1


	//   ....[185]....
        /*0c74*/ 	.word	0x00007f40
        /*0c78*/ 	.word	0x00000000
        /*0c7c*/ 	.word	0x00000000
        /*0c80*/ 	.short	0x010a
        /*0c82*/ 	.byte	0xff
	.zero		1


	//   ....[186]....
        /*0c84*/ 	.word	0x00007fa0
        /*0c88*/ 	.word	0x00000000
        /*0c8c*/ 	.word	0x00000000
        /*0c90*/ 	.short	0x010a
        /*0c92*/ 	.byte	0xff
	.zero		1


	//   ....[187]....
        /*0c94*/ 	.word	0x00007ff0
        /*0c98*/ 	.word	0x00000000
        /*0c9c*/ 	.word	0x000001d0
        /*0ca0*/ 	.short	0x010a
        /*0ca2*/ 	.byte	0xff
	.zero		1


	//   ....[188]....
        /*0ca4*/ 	.word	0x00008050
        /*0ca8*/ 	.word	0x00000000
        /*0cac*/ 	.word	0x000001c8
        /*0cb0*/ 	.short	0x010a
        /*0cb2*/ 	.byte	0xff
	.zero		1


	//   ....[189]....
        /*0cb4*/ 	.word	0x000080b0
        /*0cb8*/ 	.word	0x00000003
        /*0cbc*/ 	.word	0x000001b8
        /*0cc0*/ 	.short	0x010a
        /*0cc2*/ 	.byte	0xff
	.zero		1


	//   ....[190]....
        /*0cc4*/ 	.word	0x00008100
        /*0cc8*/ 	.word	0x00000000
        /*0ccc*/ 	.word	0x000001d0
        /*0cd0*/ 	.short	0x010a
        /*0cd2*/ 	.byte	0xff
	.zero		1


	//   ....[191]....
        /*0cd4*/ 	.word	0x00008160
        /*0cd8*/ 	.word	0x00000000
        /*0cdc*/ 	.word	0x000001b0
        /*0ce0*/ 	.short	0x010a
        /*0ce2*/ 	.byte	0xff
	.zero		1


	//   ....[192]....
        /*0ce4*/ 	.word	0x000081b0
        /*0ce8*/ 	.word	0x0000005c
        /*0cec*/ 	.word	0x000001f0
        /*0cf0*/ 	.short	0x010a
        /*0cf2*/ 	.byte	0xff
	.zero		1


	//----- nvinfo : EIATTR_NUM_MBARRIERS
	.align		4
.L_47:
        /*0cf4*/ 	.byte	0x03, 0x38
        /*0cf6*/ 	.short	0x004a


	//----- nvinfo : EIATTR_EXIT_INSTR_OFFSETS
	.align		4
        /*0cf8*/ 	.byte	0x04, 0x1c
        /*0cfa*/ 	.short	(.L_49 - .L_48)


	//   ....[0]....
.L_48:
        /*0cfc*/ 	.word	0x00003480


	//   ....[1]....
        /*0d00*/ 	.word	0x00003970


	//   ....[2]....
        /*0d04*/ 	.word	0x000039d0


	//   ....[3]....
        /*0d08*/ 	.word	0x00004840


	//   ....[4]....
        /*0d0c*/ 	.word	0x00005370


	//   ....[5]....
        /*0d10*/ 	.word	0x000053b0


	//   ....[6]....
        /*0d14*/ 	.word	0x000070d0


	//----- nvinfo : EIATTR_MAX_THREADS
	.align		4
.L_49:
        /*0d18*/ 	.byte	0x04, 0x05
        /*0d1a*/ 	.short	(.L_51 - .L_50)
.L_50:
        /*0d1c*/ 	.word	0x00000100
        /*0d20*/ 	.word	0x00000001
        /*0d24*/ 	.word	0x00000001


	//----- nvinfo : EIATTR_CRS_STACK_SIZE
	.align		4
.L_51:
        /*0d28*/ 	.byte	0x04, 0x1e
        /*0d2a*/ 	.short	(.L_53 - .L_52)
.L_52:
        /*0d2c*/ 	.word	0x00000000


	//----- nvinfo : EIATTR_CBANK_PARAM_SIZE
	.align		4
.L_53:
        /*0d30*/ 	.byte	0x03, 0x19
        /*0d32*/ 	.short	0x0800


	//----- nvinfo : EIATTR_PARAM_CBANK
	.align		4
        /*0d34*/ 	.byte	0x04, 0x0a
        /*0d36*/ 	.short	(.L_55 - .L_54)
	.align		4
.L_54:
        /*0d38*/ 	.word	index@(.nv.constant0._ZN7cutlass13device_kernelINS_4gemm6kernel13GemmUniversalIN4cute5tupleIJiiiiEEENS1_10collective13CollectiveMmaINS1_35MainloopSm100TmaUmmaWarpSpecializedILi27ELi2ELi4ENS5_IJNS4_1CILi1EEESB_SB_EEEEENS5_IJNSA_ILi64EEESE_SE_EEEaNS5_IJSB_llEEEaNS5_IJlSB_lEEENS4_8TiledMMAINS4_8MMA_AtomIJNS4_15SM100_MMA_S8_SSIaaiLi64ELi64ELNS4_4UMMA5MajorE1ELSM_0ELNSL_8SaturateE0EEEEEENS4_6LayoutISC_NS5_IJNSA_ILi0EEESR_SR_EEEEENS5_IJNS4_10UnderscoreESU_SU_EEEEENS4_13SM90_TMA_LOADENS4_14ComposedLayoutINS4_7SwizzleILi2ELi4ELi3EEENS4_18smem_ptr_flag_bitsILi8EEENSQ_INS5_IJSE_NSA_ILi8EEEEEENS5_IJSB_SE_EEEEEEEvNS4_8identityESX_NSY_IS10_S12_NSQ_INS5_IJS13_SE_EEENS5_IJSE_SB_EEEEEEEvS18_EENS_8epilogue10collective18CollectiveEpilogueINS1E_23Sm100TmaWarpSpecializedILi1ELi1ELi32ELb0ELb0EEEJSF_NS5_IJNSQ_ISE_SB_EES1J_EEEaSH_aSH_NS1E_6fusion15FusionCallbacksIS1I_NS1L_17LinearCombinationIaiaiLNS_15FloatRoundStyleE2EEESF_S1K_JEEENS4_5SM1004TMEM4LOAD26SM100_TMEM_LOAD_16dp32b32xESX_S1C_NS4_39AutoVectorizingCopyWithAssumedAlignmentILi128EEENS4_14SM90_TMA_STOREES1C_S1W_S1W_EEEvvEEEEvNT_6ParamsE)
        /*0d3c*/ 	.short	0x0380
        /*0d3e*/ 	.short	0x0800


	//----- nvinfo : EIATTR_SW_WAR
	.align		4
.L_55:
        /*0d40*/ 	.byte	0x04, 0x36
        /*0d42*/ 	.short	(.L_57 - .L_56)
.L_56:
        /*0d44*/ 	.word	0x00000008
.L_57:


//--------------------- .nv.callgraph             --------------------------
	.section	.nv.callgraph,"",@"SHT_CUDA_CALLGRAPH"
	.align	4
	.sectionentsize	8
	.align		4
        /*0000*/ 	.word	0x00000000
	.align		4
        /*0004*/ 	.word	0xffffffff
	.align		4
        /*0008*/ 	.word	index@(_ZN7cutlass13device_kernelINS_4gemm6kernel13GemmUniversalIN4cute5tupleIJiiiiEEENS1_10collective13CollectiveMmaINS1_35MainloopSm100TmaUmmaWarpSpecializedILi27ELi2ELi4ENS5_IJNS4_1CILi1EEESB_SB_EEEEENS5_IJNSA_ILi64EEESE_SE_EEEaNS5_IJSB_llEEEaNS5_IJlSB_lEEENS4_8TiledMMAINS4_8MMA_AtomIJNS4_15SM100_MMA_S8_SSIaaiLi64ELi64ELNS4_4UMMA5MajorE1ELSM_0ELNSL_8SaturateE0EEEEEENS4_6LayoutISC_NS5_IJNSA_ILi0EEESR_SR_EEEEENS5_IJNS4_10UnderscoreESU_SU_EEEEENS4_13SM90_TMA_LOADENS4_14ComposedLayoutINS4_7SwizzleILi2ELi4ELi3EEENS4_18smem_ptr_flag_bitsILi8EEENSQ_INS5_IJSE_NSA_ILi8EEEEEENS5_IJSB_SE_EEEEEEEvNS4_8identityESX_NSY_IS10_S12_NSQ_INS5_IJS13_SE_EEENS5_IJSE_SB_EEEEEEEvS18_EENS_8epilogue10collective18CollectiveEpilogueINS1E_23Sm100TmaWarpSpecializedILi1ELi1ELi32ELb0ELb0EEEJSF_NS5_IJNSQ_ISE_SB_EES1J_EEEaSH_aSH_NS1E_6fusion15FusionCallbacksIS1I_NS1L_17LinearCombinationIaiaiLNS_15FloatRoundStyleE2EEESF_S1K_JEEENS4_5SM1004TMEM4LOAD26SM100_TMEM_LOAD_16dp32b32xESX_S1C_NS4_39AutoVectorizingCopyWithAssumedAlignmentILi128EEENS4_14SM90_TMA_STOREES1C_S1W_S1W_EEEvvEEEEvNT_6ParamsE)
	.align		4
        /*000c*/ 	.word	index@(__assertfail)
	.align		4
        /*0010*/ 	.word	0x00000000
	.align		4
        /*0014*/ 	.word	0xfffffffe
	.align		4
        /*0018*/ 	.word	0x00000000
	.align		4
        /*001c*/ 	.word	0xfffffffd
	.align		4
        /*0020*/ 	.word	0x00000000
	.align		4
        /*0024*/ 	.word	0xfffffffc


//--------------------- .nv.constant4             --------------------------
	.section	.nv.constant4,"a",@progbits
	.align	8
	.align		8
.nv.constant4:
        /*0000*/ 	.dword	__assertfail
	.align		8
        /*0008*/ 	.dword	__unnamed_1
	.align		8
        /*0010*/ 	.dword	__unnamed_2
	.align		8
        /*0018*/ 	.dword	_ZN40_INTERNAL_d648ead3_4_k_cu_d83fd187_406264cuda3std3__45__cpo5beginE
	.align		8
        /*0020*/ 	.dword	_ZN40_INTERNAL_d648ead3_4_k_cu_d83fd187_406264cuda3std3__45__cpo3endE
	.align		8
        /*0028*/ 	.dword	_ZN40_INTERNAL_d648ead3_4_k_cu_d83fd187_406264cuda3std3__45__cpo6cbeginE
	.align		8
        /*0030*/ 	.dword	_ZN40_INTERNAL_d648ead3_4_k_cu_d83fd187_406264cuda3std3__45__cpo4cendE
	.align		8
        /*0038*/ 	.dword	_ZN40_INTERNAL_d648ead3_4_k_cu_d83fd187_406264cuda3std3__442_GLOBAL__N__d648ead3_4_k_cu_d83fd187_406266ignoreE
	.align		8
        /*0040*/ 	.dword	_ZN40_INTERNAL_d648ead3_4_k_cu_d83fd187_406264cuda3std3__419piecewise_constructE
	.align		8
        /*0048*/ 	.dword	_ZN40_INTERNAL_d648ead3_4_k_cu_d83fd187_406264cuda3std3__48in_placeE
	.align		8
        /*0050*/ 	.dword	_ZN40_INTERNAL_d648ead3_4_k_cu_d83fd187_406264cuda3std6ranges3__45__cpo4swapE
	.align		8
        /*0058*/ 	.dword	_ZN40_INTERNAL_d648ead3_4_k_cu_d83fd187_406264cuda3std6ranges3__45__cpo9iter_moveE
	.align		8
        /*0060*/ 	.dword	_ZN40_INTERNAL_d648ead3_4_k_cu_d83fd187_406264cute7productE
	.align		8
        /*0068*/ 	.dword	_ZN40_INTERNAL_d648ead3_4_k_cu_d83fd187_406264cute1_E
	.align		8
        /*0070*/ 	.dword	$str$25
	.align		8
        /*0078*/ 	.dword	$str$26
	.align		8
        /*0080*/ 	.dword	$str$27
	.align		8
        /*0088*/ 	.dword	$str$28


//--------------------- .text._ZN7cutlass13device_kernelINS_4gemm6kernel13GemmUniversalIN4cute5tupleIJiiiiEEENS1_10collective13CollectiveMmaINS1_35MainloopSm100TmaUmmaWarpSpecializedILi27ELi2ELi4ENS5_IJNS4_1CILi1EEESB_SB_EEEEENS5_IJNSA_ILi64EEESE_SE_EEEaNS5_IJSB_llEEEaNS5_IJlSB_lEEENS4_8TiledMMAINS4_8MMA_AtomIJNS4_15SM100_MMA_S8_SSIaaiLi64ELi64ELNS4_4UMMA5MajorE1ELSM_0ELNSL_8SaturateE0EEEEEENS4_6LayoutISC_NS5_IJNSA_ILi0EEESR_SR_EEEEENS5_IJNS4_10UnderscoreESU_SU_EEEEENS4_13SM90_TMA_LOADENS4_14ComposedLayoutINS4_7SwizzleILi2ELi4ELi3EEENS4_18smem_ptr_flag_bitsILi8EEENSQ_INS5_IJSE_NSA_ILi8EEEEEENS5_IJSB_SE_EEEEEEEvNS4_8identityESX_NSY_IS10_S12_NSQ_INS5_IJS13_SE_EEENS5_IJSE_SB_EEEEEEEvS18_EENS_8epilogue10collective18CollectiveEpilogueINS1E_23Sm100TmaWarpSpecializedILi1ELi1ELi32ELb0ELb0EEEJSF_NS5_IJNSQ_ISE_SB_EES1J_EEEaSH_aSH_NS1E_6fusion15FusionCallbacksIS1I_NS1L_17LinearCombinationIaiaiLNS_15FloatRoundStyleE2EEESF_S1K_JEEENS4_5SM1004TMEM4LOAD26SM100_TMEM_LOAD_16dp32b32xESX_S1C_NS4_39AutoVectorizingCopyWithAssumedAlignmentILi128EEENS4_14SM90_TMA_STOREES1C_S1W_S1W_EEEvvEEEEvNT_6ParamsE --------------------------
	.section	.text._ZN7cutlass13device_kernelINS_4gemm6kernel13GemmUniversalIN4cute5tupleIJiiiiEEENS1_10collective13CollectiveMmaINS1_35MainloopSm100TmaUmmaWarpSpecializedILi27ELi2ELi4ENS5_IJNS4_1CILi1EEESB_SB_EEEEENS5_IJNSA_ILi64EEESE_SE_EEEaNS5_IJSB_llEEEaNS5_IJlSB_lEEENS4_8TiledMMAINS4_8MMA_AtomIJNS4_15SM100_MMA_S8_SSIaaiLi64ELi64ELNS4_4UMMA5MajorE1ELSM_0ELNSL_8SaturateE0EEEEEENS4_6LayoutISC_NS5_IJNSA_ILi0EEESR_SR_EEEEENS5_IJNS4_10UnderscoreESU_SU_EEEEENS4_13SM90_TMA_LOADENS4_14ComposedLayoutINS4_7SwizzleILi2ELi4ELi3EEENS4_18smem_ptr_flag_bitsILi8EEENSQ_INS5_IJSE_NSA_ILi8EEEEEENS5_IJSB_SE_EEEEEEEvNS4_8identityESX_NSY_IS10_S12_NSQ_INS5_IJS13_SE_EEENS5_IJSE_SB_EEEEEEEvS18_EENS_8epilogue10collective18CollectiveEpilogueINS1E_23Sm100TmaWarpSpecializedILi1ELi1ELi32ELb0ELb0EEEJSF_NS5_IJNSQ_ISE_SB_EES1J_EEEaSH_aSH_NS1E_6fusion15FusionCallbacksIS1I_NS1L_17LinearCombinationIaiaiLNS_15FloatRoundStyleE2EEESF_S1K_JEEENS4_5SM1004TMEM4LOAD26SM100_TMEM_LOAD_16dp32b32xESX_S1C_NS4_39AutoVectorizingCopyWithAssumedAlignmentILi128EEENS4_14SM90_TMA_STOREES1C_S1W_S1W_EEEvvEEEEvNT_6ParamsE,"ax",@progbits
	.align	128
.text._ZN7cutlass13device_kernelINS_4gemm6kernel13GemmUniversalIN4cute5tupleIJiiiiEEENS1_10collective13CollectiveMmaINS1_35MainloopSm100TmaUmmaWarpSpecializedILi27ELi2ELi4ENS5_IJNS4_1CILi1EEESB_SB_EEEEENS5_IJNSA_ILi64EEESE_SE_EEEaNS5_IJSB_llEEEaNS5_IJlSB_lEEENS4_8TiledMMAINS4_8MMA_AtomIJNS4_15SM100_MMA_S8_SSIaaiLi64ELi64ELNS4_4UMMA5MajorE1ELSM_0ELNSL_8SaturateE0EEEEEENS4_6LayoutISC_NS5_IJNSA_ILi0EEESR_SR_EEEEENS5_IJNS4_10UnderscoreESU_SU_EEEEENS4_13SM90_TMA_LOADENS4_14ComposedLayoutINS4_7SwizzleILi2ELi4ELi3EEENS4_18smem_ptr_flag_bitsILi8EEENSQ_INS5_IJSE_NSA_ILi8EEEEEENS5_IJSB_SE_EEEEEEEvNS4_8identityESX_NSY_IS10_S12_NSQ_INS5_IJS13_SE_EEENS5_IJSE_SB_EEEEEEEvS18_EENS_8epilogue10collective18CollectiveEpilogueINS1E_23Sm100TmaWarpSpecializedILi1ELi1ELi32ELb0ELb0EEEJSF_NS5_IJNSQ_ISE_SB_EES1J_EEEaSH_aSH_NS1E_6fusion15FusionCallbacksIS1I_NS1L_17LinearCombinationIaiaiLNS_15FloatRoundStyleE2EEESF_S1K_JEEENS4_5SM1004TMEM4LOAD26SM100_TMEM_LOAD_16dp32b32xESX_S1C_NS4_39AutoVectorizingCopyWithAssumedAlignmentILi128EEENS4_14SM90_TMA_STOREES1C_S1W_S1W_EEEvvEEEEvNT_6ParamsE:
        .type           _ZN7cutlass13device_kernelINS_4gemm6kernel13GemmUniversalIN4cute5tupleIJiiiiEEENS1_10collective13CollectiveMmaINS1_35MainloopSm100TmaUmmaWarpSpecializedILi27ELi2ELi4ENS5_IJNS4_1CILi1EEESB_SB_EEEEENS5_IJNSA_ILi64EEESE_SE_EEEaNS5_IJSB_llEEEaNS5_IJlSB_lEEENS4_8TiledMMAINS4_8MMA_AtomIJNS4_15SM100_MMA_S8_SSIaaiLi64ELi64ELNS4_4UMMA5MajorE1ELSM_0ELNSL_8SaturateE0EEEEEENS4_6LayoutISC_NS5_IJNSA_ILi0EEESR_SR_EEEEENS5_IJNS4_10UnderscoreESU_SU_EEEEENS4_13SM90_TMA_LOADENS4_14ComposedLayoutINS4_7SwizzleILi2ELi4ELi3EEENS4_18smem_ptr_flag_bitsILi8EEENSQ_INS5_IJSE_NSA_ILi8EEEEEENS5_IJSB_SE_EEEEEEEvNS4_8identityESX_NSY_IS10_S12_NSQ_INS5_IJS13_SE_EEENS5_IJSE_SB_EEEEEEEvS18_EENS_8epilogue10collective18CollectiveEpilogueINS1E_23Sm100TmaWarpSpecializedILi1ELi1ELi32ELb0ELb0EEEJSF_NS5_IJNSQ_ISE_SB_EES1J_EEEaSH_aSH_NS1E_6fusion15FusionCallbacksIS1I_NS1L_17LinearCombinationIaiaiLNS_15FloatRoundStyleE2EEESF_S1K_JEEENS4_5SM1004TMEM4LOAD26SM100_TMEM_LOAD_16dp32b32xESX_S1C_NS4_39AutoVectorizingCopyWithAssumedAlignmentILi128EEENS4_14SM90_TMA_STOREES1C_S1W_S1W_EEEvvEEEEvNT_6ParamsE,@function
        .size           _ZN7cutlass13device_kernelINS_4gemm6kernel13GemmUniversalIN4cute5tupleIJiiiiEEENS1_10collective13CollectiveMmaINS1_35MainloopSm100TmaUmmaWarpSpecializedILi27ELi2ELi4ENS5_IJNS4_1CILi1EEESB_SB_EEEEENS5_IJNSA_ILi64EEESE_SE_EEEaNS5_IJSB_llEEEaNS5_IJlSB_lEEENS4_8TiledMMAINS4_8MMA_AtomIJNS4_15SM100_MMA_S8_SSIaaiLi64ELi64ELNS4_4UMMA5MajorE1ELSM_0ELNSL_8SaturateE0EEEEEENS4_6LayoutISC_NS5_IJNSA_ILi0EEESR_SR_EEEEENS5_IJNS4_10UnderscoreESU_SU_EEEEENS4_13SM90_TMA_LOADENS4_14ComposedLayoutINS4_7SwizzleILi2ELi4ELi3EEENS4_18smem_ptr_flag_bitsILi8EEENSQ_INS5_IJSE_NSA_ILi8EEEEEENS5_IJSB_SE_EEEEEEEvNS4_8identityESX_NSY_IS10_S12_NSQ_INS5_IJS13_SE_EEENS5_IJSE_SB_EEEEEEEvS18_EENS_8epilogue10collective18CollectiveEpilogueINS1E_23Sm100TmaWarpSpecializedILi1ELi1ELi32ELb0ELb0EEEJSF_NS5_IJNSQ_ISE_SB_EES1J_EEEaSH_aSH_NS1E_6fusion15FusionCallbacksIS1I_NS1L_17LinearCombinationIaiaiLNS_15FloatRoundStyleE2EEESF_S1K_JEEENS4_5SM1004TMEM4LOAD26SM100_TMEM_LOAD_16dp32b32xESX_S1C_NS4_39AutoVectorizingCopyWithAssumedAlignmentILi128EEENS4_14SM90_TMA_STOREES1C_S1W_S1W_EEEvvEEEEvNT_6ParamsE,(.L_x_198 - _ZN7cutlass13device_kernelINS_4gemm6kernel13GemmUniversalIN4cute5tupleIJiiiiEEENS1_10collective13CollectiveMmaINS1_35MainloopSm100TmaUmmaWarpSpecializedILi27ELi2ELi4ENS5_IJNS4_1CILi1EEESB_SB_EEEEENS5_IJNSA_ILi64EEESE_SE_EEEaNS5_IJSB_llEEEaNS5_IJlSB_lEEENS4_8TiledMMAINS4_8MMA_AtomIJNS4_15SM100_MMA_S8_SSIaaiLi64ELi64ELNS4_4UMMA5MajorE1ELSM_0ELNSL_8SaturateE0EEEEEENS4_6LayoutISC_NS5_IJNSA_ILi0EEESR_SR_EEEEENS5_IJNS4_10UnderscoreESU_SU_EEEEENS4_13SM90_TMA_LOADENS4_14ComposedLayoutINS4_7SwizzleILi2ELi4ELi3EEENS4_18smem_ptr_flag_bitsILi8EEENSQ_INS5_IJSE_NSA_ILi8EEEEEENS5_IJSB_SE_EEEEEEEvNS4_8identityESX_NSY_IS10_S12_NSQ_INS5_IJS13_SE_EEENS5_IJSE_SB_EEEEEEEvS18_EENS_8epilogue10collective18CollectiveEpilogueINS1E_23Sm100TmaWarpSpecializedILi1ELi1ELi32ELb0ELb0EEEJSF_NS5_IJNSQ_ISE_SB_EES1J_EEEaSH_aSH_NS1E_6fusion15FusionCallbacksIS1I_NS1L_17LinearCombinationIaiaiLNS_15FloatRoundStyleE2EEESF_S1K_JEEENS4_5SM1004TMEM4LOAD26SM100_TMEM_LOAD_16dp32b32xESX_S1C_NS4_39AutoVectorizingCopyWithAssumedAlignmentILi128EEENS4_14SM90_TMA_STOREES1C_S1W_S1W_EEEvvEEEEvNT_6ParamsE)
        .other          _ZN7cutlass13device_kernelINS_4gemm6kernel13GemmUniversalIN4cute5tupleIJiiiiEEENS1_10collective13CollectiveMmaINS1_35MainloopSm100TmaUmmaWarpSpecializedILi27ELi2ELi4ENS5_IJNS4_1CILi1EEESB_SB_EEEEENS5_IJNSA_ILi64EEESE_SE_EEEaNS5_IJSB_llEEEaNS5_IJlSB_lEEENS4_8TiledMMAINS4_8MMA_AtomIJNS4_15SM100_MMA_S8_SSIaaiLi64ELi64ELNS4_4UMMA5MajorE1ELSM_0ELNSL_8SaturateE0EEEEEENS4_6LayoutISC_NS5_IJNSA_ILi0EEESR_SR_EEEEENS5_IJNS4_10UnderscoreESU_SU_EEEEENS4_13SM90_TMA_LOADENS4_14ComposedLayoutINS4_7SwizzleILi2ELi4ELi3EEENS4_18smem_ptr_flag_bitsILi8EEENSQ_INS5_IJSE_NSA_ILi8EEEEEENS5_IJSB_SE_EEEEEEEvNS4_8identityESX_NSY_IS10_S12_NSQ_INS5_IJS13_SE_EEENS5_IJSE_SB_EEEEEEEvS18_EENS_8epilogue10collective18CollectiveEpilogueINS1E_23Sm100TmaWarpSpecializedILi1ELi1ELi32ELb0ELb0EEEJSF_NS5_IJNSQ_ISE_SB_EES1J_EEEaSH_aSH_NS1E_6fusion15FusionCallbacksIS1I_NS1L_17LinearCombinationIaiaiLNS_15FloatRoundStyleE2EEESF_S1K_JEEENS4_5SM1004TMEM4LOAD26SM100_TMEM_LOAD_16dp32b32xESX_S1C_NS4_39AutoVectorizingCopyWithAssumedAlignmentILi128EEENS4_14SM90_TMA_STOREES1C_S1W_S1W_EEEvvEEEEvNT_6ParamsE,@"STO_CUDA_ENTRY STV_DEFAULT"
_ZN7cutlass13device_kernelINS_4gemm6kernel13GemmUniversalIN4cute5tupleIJiiiiEEENS1_10collective13CollectiveMmaINS1_35MainloopSm100TmaUmmaWarpSpecializedILi27ELi2ELi4ENS5_IJNS4_1CILi1EEESB_SB_EEEEENS5_IJNSA_ILi64EEESE_SE_EEEaNS5_IJSB_llEEEaNS5_IJlSB_lEEENS4_8TiledMMAINS4_8MMA_AtomIJNS4_15SM100_MMA_S8_SSIaaiLi64ELi64ELNS4_4UMMA5MajorE1ELSM_0ELNSL_8SaturateE0EEEEEENS4_6LayoutISC_NS5_IJNSA_ILi0EEESR_SR_EEEEENS5_IJNS4_10UnderscoreESU_SU_EEEEENS4_13SM90_TMA_LOADENS4_14ComposedLayoutINS4_7SwizzleILi2ELi4ELi3EEENS4_18smem_ptr_flag_bitsILi8EEENSQ_INS5_IJSE_NSA_ILi8EEEEEENS5_IJSB_SE_EEEEEEEvNS4_8identityESX_NSY_IS10_S12_NSQ_INS5_IJS13_SE_EEENS5_IJSE_SB_EEEEEEEvS18_EENS_8epilogue10collective18CollectiveEpilogueINS1E_23Sm100TmaWarpSpecializedILi1ELi1ELi32ELb0ELb0EEEJSF_NS5_IJNSQ_ISE_SB_EES1J_EEEaSH_aSH_NS1E_6fusion15FusionCallbacksIS1I_NS1L_17LinearCombinationIaiaiLNS_15FloatRoundStyleE2EEESF_S1K_JEEENS4_5SM1004TMEM4LOAD26SM100_TMEM_LOAD_16dp32b32xESX_S1C_NS4_39AutoVectorizingCopyWithAssumedAlignmentILi128EEENS4_14SM90_TMA_STOREES1C_S1W_S1W_EEEvvEEEEvNT_6ParamsE:
[----:B------:R-:W1:Y:S01]  /*0000*/  LDC R1, c[0x0][0x37c] ;  /* 0x0000df00ff017b82 */ /* 0x000e620000000800 */
[----:B------:R-:W2:Y:S01]  /*0010*/  S2R R103, SR_TID.X ;  /* 0x0000000000677919 */ /* 0x000ea20000002100 */
[----:B------:R-:W3:Y:S01]  /*0020*/  LDCU.64 UR4, c[0x0][0x890] ;  /* 0x00011200ff0477ac */ /* 0x000ee20008000a00 */
[----:B------:R-:W-:Y:S02]  /*0030*/  PRMT R98, RZ, 0x7610, R98 ;  /* 0x00007610ff627816 */ /* 0x000fe40000000062 */
[----:B------:R-:W-:Y:S01]  /*0040*/  ELECT P5, URZ, PT ;  /* 0x0000000000ff782f */ /* 0x000fe200038a0000 */
[----:B------:R-:W4:Y:S01]  /*0050*/  LDCU.64 UR40, c[0x0][0x358] ;  /* 0x00006b00ff2877ac */ /* 0x000f220008000a00 */
[----:B---3--:R-:W-:-:S04]  /*0060*/  UISETP.NE.U32.AND UP0, UPT, UR4, URZ, UPT ;  /* 0x000000ff0400728c */ /* 0x008fc8000bf05070 */
[----:B------:R-:W-:Y:S01]  /*0070*/  UISETP.NE.AND.EX UP0, UPT, UR5, URZ, UPT, UP0 ;  /* 0x000000ff0500728c */ /* 0x000fe2000bf05300 */
[----:B--2---:R-:W-:-:S05]  /*0080*/  SHF.R.U32.HI R106, RZ, 0x5, R103 ;  /* 0x00000005ff6a7819 */ /* 0x004fca0000011667 */
[----:B------:R-:W2:Y:S02]  /*0090*/  SHFL.IDX PT, R0, R106, RZ, 0x1f ;  /* 0x00001fff6a007589 */ /* 0x000ea400000e0000 */
[----:B--2---:R-:W-:Y:S01]  /*00a0*/  R2UR UR8, R0 ;  /* 0x00000000000872ca */ /* 0x004fe200000e0000 */
[----:B-1--4-:R-:W-:-:S14]  /*00b0*/  BRA.U UP0, `(.L_x_0) ;  /* 0x00000001002c7547 */ /* 0x012fdc000b800000 */
[----:B------:R-:W1:Y:S02]  /*00c0*/  LDCU.64 UR6, c[0x0][0x888] ;  /* 0x00011100ff0677ac */ /* 0x000e640008000a00 */
[----:B-1----:R-:W-:-:S04]  /*00d0*/  UISETP.NE.U32.AND UP0, UPT, UR6, URZ, UPT ;  /* 0x000000ff0600728c */ /* 0x002fc8000bf05070 */
[----:B------:R-:W-:-:S09]  /*00e0*/  UISETP.NE.AND.EX UP0, UPT, UR7, URZ, UPT, UP0 ;  /* 0x000000ff0700728c */ /* 0x000fd2000bf05300 */
[----:B------:R-:W-:Y:S05]  /*00f0*/  BRA.U !UP0, `(.L_x_1) ;  /* 0x0000000108107547 */ /* 0x000fea000b800000 */
[----:B------:R-:W1:Y:S02]  /*0100*/  LDC.64 R48, c[0x0][0x888] ;  /* 0x00022200ff307b82 */ /* 0x000e640000000a00 */
[----:B-1----:R1:W5:Y:S01]  /*0110*/  LDG.E R48, desc[UR40][R48.64] ;  /* 0x0000002830307981 */ /* 0x002362000c1e1900 */
[----:B------:R-:W-:Y:S01]  /*0120*/  HFMA2 R98, -RZ, RZ, 0, 5.9604644775390625e-08 ;  /* 0x00000001ff627431 */ /* 0x000fe200000001ff */
[----:B------:R-:W-:Y:S05]  /*0130*/  BRA `(.L_x_0) ;  /* 0x00000000000c7947 */ /* 0x000fea0003800000 */
.L_x_1:
[----:B------:R-:W1:Y:S01]  /*0140*/  LDCU UR6, c[0x0][0x880] ;  /* 0x00011000ff0677ac */ /* 0x000e620008000800 */
[----:B------:R-:W-:Y:S01]  /*0150*/  HFMA2 R98, -RZ, RZ, 0, 5.9604644775390625e-08 ;  /* 0x00000001ff627431 */ /* 0x000fe200000001ff */
[----:B-1----:R-:W-:-:S07]  /*0160*/  MOV R48, UR6 ;  /* 0x0000000600307c02 */ /* 0x002fce0008000f00 */
.L_x_0:
[----:B------:R-:W2:Y:S02]  /*0170*/  LDCU.64 UR6, c[0x0][0x8b0] ;  /* 0x00011600ff0677ac */ /* 0x000ea40008000a00 */
[----:B--2---:R-:W-:-:S04]  /*0180*/  UISETP.NE.U32.AND UP0, UPT, UR6, URZ, UPT ;  /* 0x000000ff0600728c */ /* 0x004fc8000bf05070 */
[----:B------:R-:W-:-:S09]  /*0190*/  UISETP.NE.AND.EX UP0, UPT, UR7, URZ, UPT, UP0 ;  /* 0x000000ff0700728c */ /* 0x000fd2000bf05300 */
[----:B------:R-:W-:Y:S05]  /*01a0*/  BRA.U UP0, `(.L_x_2) ;  /* 0x0000000100247547 */ /* 0x000fea000b800000 */
[----:B------:R-:W2:Y:S02]  /*01b0*/  LDCU.64 UR6, c[0x0][0x8a8] ;  /* 0x00011500ff0677ac */ /* 0x000ea40008000a00 */
[----:B--2---:R-:W-:-:S04]  /*01c0*/  UISETP.NE.U32.AND UP0, UPT, UR6, URZ, UPT ;  /* 0x000000ff0600728c */ /* 0x004fc8000bf05070 */
[----:B------:R-:W-:-:S09]  /*01d0*/  UISETP.NE.AND.EX UP0, UPT, UR7, URZ, UPT, UP0 ;  /* 0x000000ff0700728c */ /* 0x000fd2000bf05300 */
[----:B------:R-:W-:Y:S05]  /*01e0*/  BRA.U !UP0, `(.L_x_3) ;  /* 0x00000001080c7547 */ /* 0x000fea000b800000 */
[----:B------:R-:W2:Y:S02]  /*01f0*/  LDC.64 R2, c[0x0][0x8a8] ;  /* 0x00022a00ff027b82 */ /* 0x000ea40000000a00 */
[----:B--2---:R2:W5:Y:S01]  /*0200*/  LDG.E R47, desc[UR40][R2.64] ;  /* 0x00000028022f7981 */ /* 0x004562000c1e1900 */
[----:B------:R-:W-:Y:S05]  /*0210*/  BRA `(.L_x_2) ;  /* 0x0000000000087947 */ /* 0x000fea0003800000 */
.L_x_3:
[----:B------:R-:W2:Y:S02]  /*0220*/  LDCU UR6, c[0x0][0x8a0] ;  /* 0x00011400ff0677ac */ /* 0x000ea40008000800 */
[----:B--2---:R-:W-:Y:S02]  /*0230*/  MOV R47, UR6 ;  /* 0x00000006002f7c02 */ /* 0x004fe40008000f00 */
.L_x_2:
[----:B------:R-:W-:Y:S01]  /*0240*/  IMAD.U32 R0, RZ, RZ, UR8 ;  /* 0x00000008ff007e24 */ /* 0x000fe2000f8e00ff */
[----:B------:R-:W-:Y:S04]  /*0250*/  BSSY.RECONVERGENT B0, `(.L_x_4) ;  /* 0x000000c000007945 */ /* 0x000fe80003800200 */
[C---:B------:R-:W-:Y:S02]  /*0260*/  ISETP.NE.OR P1, PT, R0.reuse, 0x1, !P5 ;  /* 0x000000010000780c */ /* 0x040fe40006f25670 */
[----:B------:R-:W-:-:S11]  /*0270*/  ISETP.NE.OR P0, PT, R0, 0x3, !P5 ;  /* 0x000000030000780c */ /* 0x000fd60006f05670 */
[----:B------:R-:W-:Y:S05]  /*0280*/  @P1 BRA `(.L_x_5) ;  /* 0x0000000000201947 */ /* 0x000fea0003800000 */
[----:B------:R-:W3:Y:S02]  /*0290*/  LDCU.64 UR6, c[0x0][0x348] ;  /* 0x00006900ff0677ac */ /* 0x000ee40008000a00 */
[----:B---3--:R-:W-:Y:S02]  /*02a0*/  UIADD3 UR10, UP1, UPT, UR6, 0x80, URZ ;  /* 0x00000080060a7890 */ /* 0x008fe4000ff3e0ff */
[----:B------:R-:W-:Y:S02]  /*02b0*/  UIADD3 UR6, UP0, UPT, UR6, 0x180, URZ ;  /* 0x0000018006067890 */ /* 0x000fe4000ff1e0ff */
[----:B------:R-:W-:Y:S02]  /*02c0*/  UIADD3.X UR11, UPT, UPT, URZ, UR7, URZ, UP1, !UPT ;  /* 0x00000007ff0b7290 */ /* 0x000fe40008ffe4ff */
[----:B------:R-:W-:-:S07]  /*02d0*/  UIADD3.X UR7, UPT, UPT, URZ, UR7, URZ, UP0, !UPT ;  /* 0x00000007ff077290 */ /* 0x000fce00087fe4ff */
[----:B------:R3:W-:Y:S02]  /*02e0*/  UTMACCTL.PF [UR10] ;  /* 0x000000000a0079b9 */ /* 0x0007e40008040000 */
[----:B------:R3:W-:Y:S02]  /*02f0*/  UTMACCTL.PF [UR6] ;  /* 0x00000000060079b9 */ /* 0x0007e40008040000 */
[----:B---3--:R-:W-:Y:S01]  /*0300*/  NOP ;  /* 0x0000000000007918 */ /* 0x008fe20000000000 */
.L_x_5:
[----:B------:R-:W-:Y:S05]  /*0310*/  BSYNC.RECONVERGENT B0 ;  /* 0x0000000000007941 */ /* 0x000fea0003800200 */
.L_x_4:
[----:B------:R-:W-:Y:S04]  /*0320*/  BSSY.RECONVERGENT B0, `(.L_x_6) ;  /* 0x000000a000007945 */ /* 0x000fe80003800200 */
        /* <DEDUP_REMOVED lines=9> */
.L_x_7:
[----:B------:R-:W-:Y:S05]  /*03c0*/  BSYNC.RECONVERGENT B0 ;  /* 0x0000000000007941 */ /* 0x000fea0003800200 */
.L_x_6:
[----:B------:R-:W3:Y:S01]  /*03d0*/  LDCU.64 UR6, c[0x0][0x888] ;  /* 0x00011100ff0677ac */ /* 0x000ee20008000a00 */
[----:B------:R-:W-:Y:S02]  /*03e0*/  UISETP.EQ.U32.AND UP1, UPT, UR4, URZ, UPT ;  /* 0x000000ff0400728c */ /* 0x000fe4000bf22070 */
[----:B------:R-:W-:Y:S02]  /*03f0*/  UPLOP3.LUT UP2, UPT, UPT, UPT, UPT, 0x80, 0x8 ;  /* 0x000000000008789c */ /* 0x000fe40003f4f070 */
[----:B---3--:R-:W-:-:S04]  /*0400*/  UISETP.NE.U32.AND UP0, UPT, UR6, URZ, UPT ;  /* 0x000000ff0600728c */ /* 0x008fc8000bf05070 */
[----:B------:R-:W-:-:S04]  /*0410*/  UISETP.NE.AND.EX UP0, UPT, UR7, URZ, UPT, UP0 ;  /* 0x000000ff0700728c */ /* 0x000fc8000bf05300 */
[----:B------:R-:W-:-:S04]  /*0420*/  UISETP.EQ.OR.EX UP3, UPT, UR5, URZ, !UP0, UP1 ;  /* 0x000000ff0500728c */ /* 0x000fc8000c762710 */
[----:B------:R-:W-:-:S05]  /*0430*/  UP2UR UR44, UPR, URZ, 0x8 ;  /* 0x00000008ff2c7883 */ /* 0x000fca0008000000 */
[----:B------:R-:W-:Y:S07]  /*0440*/  BRA.U !UP3, `(.L_x_8) ;  /* 0x000000010b207547 */ /* 0x000fee000b800000 */
[----:B-----5:R-:W-:Y:S01]  /*0450*/  R2UR UR6, R48 ;  /* 0x00000000300672ca */ /* 0x020fe200000e0000 */
[----:B------:R-:W-:Y:S02]  /*0460*/  UISETP.NE.U32.AND UP2, UPT, UR4, URZ, UPT ;  /* 0x000000ff0400728c */ /* 0x000fe4000bf45070 */
[----:B------:R-:W-:Y:S02]  /*0470*/  USEL UR4, URZ, 0xffffffff, UP0 ;  /* 0xffffffffff047887 */ /* 0x000fe40008000000 */
[----:B------:R-:W-:-:S08]  /*0480*/  UISETP.NE.AND.EX UP2, UPT, UR5, URZ, UPT, UP2 ;  /* 0x000000ff0500728c */ /* 0x000fd0000bf45320 */
[----:B------:R-:W-:-:S04]  /*0490*/  UISETP.NE.AND UP1, UPT, UR6, URZ, UPT ;  /* 0x000000ff0600728c */ /* 0x000fc8000bf25270 */
[----:B------:R-:W-:-:S04]  /*04a0*/  @!UP2 USEL UR4, URZ, 0xffffffff, UP1 ;  /* 0xffffffffff04a887 */ /* 0x000fc80008800000 */
[----:B------:R-:W-:-:S04]  /*04b0*/  ULOP3.LUT UR4, UR4, 0x1, URZ, 0xc0, !UPT ;  /* 0x0000000104047892 */ /* 0x000fc8000f8ec0ff */
[----:B------:R-:W-:-:S11]  /*04c0*/  UISETP.NE.U32.AND UP2, UPT, UR4, 0x1, UPT ;  /* 0x000000010400788c */ /* 0x000fd6000bf45070 */
.L_x_8:
[----:B--2---:R-:W2:Y:S01]  /*04d0*/  SHFL.IDX PT, R2, R106, RZ, 0x1f ;  /* 0x00001fff6a027589 */ /* 0x004ea200000e0000 */
[----:B------:R-:W-:-:S04]  /*04e0*/  UISETP.NE.AND UP1, UPT, UR8, 0x2, UPT ;  /* 0x000000020800788c */ /* 0x000fc8000bf25270 */
[----:B------:R-:W-:Y:S01]  /*04f0*/  USEL UR13, URZ, 0x1, UP1 ;  /* 0x00000001ff0d7887 */ /* 0x000fe20008800000 */
[----:B--2---:R-:W-:-:S13]  /*0500*/  ISETP.NE.AND P0, PT, R2, RZ, PT ;  /* 0x000000ff0200720c */ /* 0x004fda0003f05270 */
[----:B------:R-:W-:Y:S05]  /*0510*/  @P0 BRA `(.L_x_9) ;  /* 0x00000004000c0947 */ /* 0x000fea0003800000 */
[----:B------:R-:W-:Y:S01]  /*0520*/  ELECT P0, URZ, PT ;  /* 0x0000000000ff782f */ /* 0x000fe20003800000 */
[----:B------:R-:W-:-:S12]  /*0530*/  BSSY.RECONVERGENT B0, `(.L_x_9) ;  /* 0x0000041000007945 */ /* 0x000fd80003800200 */
[----:B------:R-:W-:Y:S05]  /*0540*/  @!P0 BRA `(.L_x_10) ;  /* 0x0000000000fc8947 */ /* 0x000fea0003800000 */
[----:B------:R-:W2:Y:S01]  /*0550*/  S2UR UR5, SR_CgaCtaId ;  /* 0x00000000000579c3 */ /* 0x000ea20000008800 */
[----:B------:R-:W-:Y:S01]  /*0560*/  UMOV UR6, 0x400 ;  /* 0x0000040000067882 */ /* 0x000fe20000000000 */
[----:B------:R-:W-:Y:S01]  /*0570*/  UMOV UR4, 0x1 ;  /* 0x0000000100047882 */ /* 0x000fe20000000000 */
[----:B--2---:R-:W-:Y:S02]  /*0580*/  ULEA UR5, UR5, UR6, 0x18 ;  /* 0x0000000605057291 */ /* 0x004fe4000f8ec0ff */
[----:B------:R-:W-:-:S04]  /*0590*/  UIADD3 UR6, UPT, UPT, -UR4, 0x100000, URZ ;  /* 0x0010000004067890 */ /* 0x000fc8000fffe1ff */
[----:B------:R-:W-:Y:S02]  /*05a0*/  USHF.L.U32 UR7, UR6, 0xb, URZ ;  /* 0x0000000b06077899 */ /* 0x000fe400080006ff */
[----:B------:R-:W-:Y:S01]  /*05b0*/  USHF.L.U32 UR6, UR6, 0x1, URZ ;  /* 0x0000000106067899 */ /* 0x000fe200080006ff */
[----:B------:R-:W2:Y:S11]  /*05c0*/  FENCE.VIEW.ASYNC.S ;  /* 0x00000000000073c6 */ /* 0x000eb60000000000 */
[----:B--2---:R2:W3:Y:S01]  /*05d0*/  SYNCS.EXCH.64 URZ, [UR5], UR6 ;  /* 0x0000000605ff75b2 */ /* 0x0044e20008000100 */
[----:B------:R2:W4:Y:S01]  /*05e0*/  SYNCS.EXCH.64 URZ, [UR5+0xd8], UR6 ;  /* 0x0000d80605ff75b2 */ /* 0x0005220008000100 */
[----:B------:R2:W1:Y:S01]  /*05f0*/  SYNCS.EXCH.64 URZ, [UR5+0x8], UR6 ;  /* 0x0000080605ff75b2 */ /* 0x0004620008000100 */
        /* <DEDUP_REMOVED lines=50> */
[----:B------:R2:W1:Y:S02]  /*0920*/  SYNCS.EXCH.64 URZ, [UR5+0x1a8], UR6 ;  /* 0x0001a80605ff75b2 */ /* 0x0004640008000100 */
[----:B--234-:R-:W-:Y:S01]  /*0930*/  NOP ;  /* 0x0000000000007918 */ /* 0x01cfe20000000000 */
.L_x_10:
[----:B------:R-:W-:Y:S05]  /*0940*/  BSYNC.RECONVERGENT B0 ;  /* 0x0000000000007941 */ /* 0x000fea0003800200 */
.L_x_9:
[----:B------:R-:W2:Y:S01]  /*0950*/  SHFL.IDX PT, R2, R106, RZ, 0x1f ;  /* 0x00001fff6a027589 */ /* 0x000ea200000e0000 */
[----:B------:R-:W-:Y:S01]  /*0960*/  NOP ;  /* 0x0000000000007918 */ /* 0x000fe20000000000 */
[----:B--2---:R-:W-:-:S13]  /*0970*/  ISETP.NE.AND P0, PT, R2, 0x1, PT ;  /* 0x000000010200780c */ /* 0x004fda0003f05270 */
[----:B------:R-:W-:Y:S05]  /*0980*/  @P0 BRA `(.L_x_11) ;  /* 0x0000000000400947 */ /* 0x000fea0003800000 */
[----:B------:R-:W2:Y:S01]  /*0990*/  S2UR UR6, SR_CgaCtaId ;  /* 0x00000000000679c3 */ /* 0x000ea20000008800 */
[----:B------:R-:W-:Y:S01]  /*09a0*/  UMOV UR7, 0x400 ;  /* 0x0000040000077882 */ /* 0x000fe20000000000 */
[----:B------:R-:W-:Y:S01]  /*09b0*/  UMOV UR5, 0x20 ;  /* 0x0000002000057882 */ /* 0x000fe20000000000 */
[----:B------:R-:W-:Y:S01]  /*09c0*/  UMOV UR4, 0x80 ;  /* 0x0000008000047882 */ /* 0x000fe20000000000 */
[----:B------:R-:W-:-:S04]  /*09d0*/  UIADD3 UR10, UPT, UPT, -UR5, 0x100000, URZ ;  /* 0x00100000050a7890 */ /* 0x000fc8000fffe1ff */
[----:B------:R-:W-:Y:S02]  /*09e0*/  USHF.L.U32 UR11, UR10, 0xb, URZ ;  /* 0x0000000b0a0b7899 */ /* 0x000fe400080006ff */
[----:B------:R-:W-:Y:S02]  /*09f0*/  USHF.L.U32 UR10, UR10, 0x1, URZ ;  /* 0x000000010a0a7899 */ /* 0x000fe400080006ff */
[----:B------:R-:W-:-:S04]  /*0a00*/  UIADD3 UR4, UPT, UPT, -UR4, 0x100000, URZ ;  /* 0x0010000004047890 */ /* 0x000fc8000fffe1ff */
[----:B------:R-:W-:Y:S02]  /*0a10*/  USHF.L.U32 UR5, UR4, 0xb, URZ ;  /* 0x0000000b04057899 */ /* 0x000fe400080006ff */
[----:B------:R-:W-:Y:S01]  /*0a20*/  USHF.L.U32 UR4, UR4, 0x1, URZ ;  /* 0x0000000104047899 */ /* 0x000fe200080006ff */
[----:B------:R-:W-:Y:S01]  /*0a30*/  ELECT P0, URZ, PT ;  /* 0x0000000000ff782f */ /* 0x000fe20003800000 */
[----:B--2---:R-:W-:Y:S01]  /*0a40*/  ULEA UR6, UR6, UR7, 0x18 ;  /* 0x0000000706067291 */ /* 0x004fe2000f8ec0ff */
[----:B------:R-:W2:Y:S11]  /*0a50*/  FENCE.VIEW.ASYNC.S ;  /* 0x00000000000073c6 */ /* 0x000eb60000000000 */
[----:B--2---:R2:W3:Y:S01]  /*0a60*/  SYNCS.EXCH.64 URZ, [UR6+0x1b0], UR10 ;  /* 0x0001b00a06ff75b2 */ /* 0x0044e20008000100 */
[----:B------:R2:W4:Y:S01]  /*0a70*/  SYNCS.EXCH.64 URZ, [UR6+0x1b8], UR4 ;  /* 0x0001b80406ff75b2 */ /* 0x0005220008000100 */
[----:B------:R-:W-:Y:S01]  /*0a80*/  NOP ;  /* 0x0000000000007918 */ /* 0x000fe20000000000 */
.L_x_11:
[----:B------:R-:W1:Y:S01]  /*0a90*/  SHFL.IDX PT, R2, R106, RZ, 0x1f ;  /* 0x00001fff6a027589 */ /* 0x000e6200000e0000 */
[----:B------:R-:W-:Y:S01]  /*0aa0*/  NOP ;  /* 0x0000000000007918 */ /* 0x000fe20000000000 */
[----:B-1----:R-:W-:-:S13]  /*0ab0*/  ISETP.NE.AND P0, PT, R2, 0x3, PT ;  /* 0x000000030200780c */ /* 0x002fda0003f05270 */
[----:B------:R-:W-:Y:S05]  /*0ac0*/  @P0 BRA `(.L_x_12) ;  /* 0x0000000000300947 */ /* 0x000fea0003800000 */
[----:B--2---:R-:W1:Y:S01]  /*0ad0*/  S2UR UR5, SR_CgaCtaId ;  /* 0x00000000000579c3 */ /* 0x004e620000008800 */
[----:B------:R-:W-:Y:S01]  /*0ae0*/  UMOV UR6, 0x400 ;  /* 0x0000040000067882 */ /* 0x000fe20000000000 */
[----:B------:R-:W-:Y:S01]  /*0af0*/  UMOV UR4, 0x20 ;  /* 0x0000002000047882 */ /* 0x000fe20000000000 */
[----:B------:R-:W-:Y:S01]  /*0b00*/  ELECT P0, URZ, PT ;  /* 0x0000000000ff782f */ /* 0x000fe20003800000 */
[----:B-1----:R-:W-:Y:S02]  /*0b10*/  ULEA UR5, UR5, UR6, 0x18 ;  /* 0x0000000605057291 */ /* 0x002fe4000f8ec0ff */
[----:B------:R-:W-:-:S04]  /*0b20*/  UIADD3 UR6, UPT, UPT, -UR4, 0x100000, URZ ;  /* 0x0010000004067890 */ /* 0x000fc8000fffe1ff */
[----:B------:R-:W-:Y:S02]  /*0b30*/  USHF.L.U32 UR7, UR6, 0xb, URZ ;  /* 0x0000000b06077899 */ /* 0x000fe400080006ff */
[----:B------:R-:W-:Y:S01]  /*0b40*/  USHF.L.U32 UR6, UR6, 0x1, URZ ;  /* 0x0000000106067899 */ /* 0x000fe200080006ff */
[----:B------:R-:W1:Y:S11]  /*0b50*/  FENCE.VIEW.ASYNC.S ;  /* 0x00000000000073c6 */ /* 0x000e760000000000 */
[----:B-1----:R1:W2:Y:S01]  /*0b60*/  SYNCS.EXCH.64 URZ, [UR5+0x1c0], UR6 ;  /* 0x0001c00605ff75b2 */ /* 0x0022a20008000100 */
[----:B------:R1:W1:Y:S01]  /*0b70*/  SYNCS.EXCH.64 URZ, [UR5+0x1c8], UR6 ;  /* 0x0001c80605ff75b2 */ /* 0x0002620008000100 */
[----:B------:R-:W-:Y:S01]  /*0b80*/  NOP ;  /* 0x0000000000007918 */ /* 0x000fe20000000000 */
.L_x_12:
[----:B------:R-:W3:Y:S01]  /*0b90*/  SHFL.IDX PT, R2, R106, RZ, 0x1f ;  /* 0x00001fff6a027589 */ /* 0x000ee200000e0000 */
[----:B------:R-:W-:Y:S01]  /*0ba0*/  NOP ;  /* 0x0000000000007918 */ /* 0x000fe20000000000 */
[----:B---3--:R-:W-:-:S13]  /*0bb0*/  ISETP.NE.AND P0, PT, R2, 0x4, PT ;  /* 0x000000040200780c */ /* 0x008fda0003f05270 */
[----:B------:R-:W-:Y:S05]  /*0bc0*/  @P0 BRA `(.L_x_13) ;  /* 0x00000000004c0947 */ /* 0x000fea0003800000 */
[----:B-12---:R-:W1:Y:S01]  /*0bd0*/  S2UR UR5, SR_CgaCtaId ;  /* 0x00000000000579c3 */ /* 0x006e620000008800 */
[----:B------:R-:W-:Y:S01]  /*0be0*/  UMOV UR7, 0x100 ;  /* 0x0000010000077882 */ /* 0x000fe20000000000 */
[----:B------:R-:W-:Y:S01]  /*0bf0*/  UMOV UR6, 0x400 ;  /* 0x0000040000067882 */ /* 0x000fe20000000000 */
[----:B------:R-:W-:Y:S01]  /*0c00*/  USEL UR7, UR7, 0xe0, UP2 ;  /* 0x000000e007077887 */ /* 0x000fe20009000000 */
[----:B------:R-:W-:Y:S01]  /*0c10*/  UMOV UR4, 0x1 ;  /* 0x0000000100047882 */ /* 0x000fe20000000000 */
[----:B------:R-:W-:Y:S01]  /*0c20*/  ELECT P0, URZ, PT ;  /* 0x0000000000ff782f */ /* 0x000fe20003800000 */
[----:B------:R-:W-:-:S04]  /*0c30*/  UIADD3 UR10, UPT, UPT, -UR4, 0x100000, URZ ;  /* 0x00100000040a7890 */ /* 0x000fc8000fffe1ff */
[----:B------:R-:W-:Y:S02]  /*0c40*/  USHF.L.U32 UR11, UR10, 0xb, URZ ;  /* 0x0000000b0a0b7899 */ /* 0x000fe400080006ff */
[----:B------:R-:W-:Y:S02]  /*0c50*/  USHF.L.U32 UR10, UR10, 0x1, URZ ;  /* 0x000000010a0a7899 */ /* 0x000fe400080006ff */
[----:B-1----:R-:W-:Y:S02]  /*0c60*/  ULEA UR5, UR5, UR6, 0x18 ;  /* 0x0000000605057291 */ /* 0x002fe4000f8ec0ff */
[----:B------:R-:W-:-:S04]  /*0c70*/  UIADD3 UR6, UPT, UPT, -UR7, 0x100000, URZ ;  /* 0x0010000007067890 */ /* 0x000fc8000fffe1ff */
[----:B------:R-:W-:Y:S02]  /*0c80*/  USHF.L.U32 UR7, UR6, 0xb, URZ ;  /* 0x0000000b06077899 */ /* 0x000fe400080006ff */
[----:B------:R-:W-:Y:S01]  /*0c90*/  USHF.L.U32 UR6, UR6, 0x1, URZ ;  /* 0x0000000106067899 */ /* 0x000fe200080006ff */
[----:B------:R-:W1:Y:S03]  /*0ca0*/  FENCE.VIEW.ASYNC.S ;  /* 0x00000000000073c6 */ /* 0x000e660000000000 */
[----:B-1----:R3:W1:Y:S08]  /*0cb0*/  SYNCS.EXCH.64 URZ, [UR5+0x1d0], UR10 ;  /* 0x0001d00a05ff75b2 */ /* 0x0026700008000100 */
[----:B------:R3:W2:Y:S01]  /*0cc0*/  SYNCS.EXCH.64 URZ, [UR5+0x1e0], UR6 ;  /* 0x0001e00605ff75b2 */ /* 0x0006a20008000100 */
[----:B------:R3:W1:Y:S01]  /*0cd0*/  SYNCS.EXCH.64 URZ, [UR5+0x1d8], UR10 ;  /* 0x0001d80a05ff75b2 */ /* 0x0006620008000100 */
[----:B------:R3:W1:Y:S02]  /*0ce0*/  SYNCS.EXCH.64 URZ, [UR5+0x1e8], UR6 ;  /* 0x0001e80605ff75b2 */ /* 0x0006640008000100 */
[----:B---3--:R-:W-:Y:S01]  /*0cf0*/  NOP ;  /* 0x0000000000007918 */ /* 0x008fe20000000000 */
.L_x_13:
[----:B------:R-:W3:Y:S01]  /*0d00*/  SHFL.IDX PT, R2, R106, RZ, 0x1f ;  /* 0x00001fff6a027589 */ /* 0x000ee200000e0000 */
[----:B------:R-:W-:Y:S01]  /*0d10*/  NOP ;  /* 0x0000000000007918 */ /* 0x000fe20000000000 */
[----:B---3--:R-:W-:-:S13]  /*0d20*/  ISETP.NE.AND P0, PT, R2, 0x5, PT ;  /* 0x000000050200780c */ /* 0x008fda0003f05270 */
[----:B------:R-:W-:Y:S05]  /*0d30*/  @P0 BRA `(.L_x_14) ;  /* 0x0000000000580947 */ /* 0x000fea0003800000 */
[----:B-12---:R-:W1:Y:S01]  /*0d40*/  S2UR UR6, SR_CgaCtaId ;  /* 0x00000000000679c3 */ /* 0x006e620000008800 */
        /* <DEDUP_REMOVED lines=10> */
[----:B-1----:R-:W-:Y:S01]  /*0df0*/  ULEA UR6, UR6, UR7, 0x18 ;  /* 0x0000000706067291 */ /* 0x002fe2000f8ec0ff */
[----:B------:R-:W1:Y:S11]  /*0e00*/  FENCE.VIEW.ASYNC.S ;  /* 0x00000000000073c6 */ /* 0x000e760000000000 */
[----:B-1----:R3:W1:Y:S01]  /*0e10*/  SYNCS.EXCH.64 URZ, [UR6+0x1f0], UR10 ;  /* 0x0001f00a06ff75b2 */ /* 0x0026620008000100 */
[----:B------:R3:W2:Y:S01]  /*0e20*/  SYNCS.EXCH.64 URZ, [UR6+0x210], UR4 ;  /* 0x0002100406ff75b2 */ /* 0x0006a20008000100 */
[----:B------:R3:W1:Y:S01]  /*0e30*/  SYNCS.EXCH.64 URZ, [UR6+0x1f8], UR10 ;  /* 0x0001f80a06ff75b2 */ /* 0x0006620008000100 */
[----:B------:R3:W1:Y:S01]  /*0e40*/  SYNCS.EXCH.64 URZ, [UR6+0x218], UR4 ;  /* 0x0002180406ff75b2 */ /* 0x0006620008000100 */
[----:B------:R3:W1:Y:S01]  /*0e50*/  SYNCS.EXCH.64 URZ, [UR6+0x200], UR10 ;  /* 0x0002000a06ff75b2 */ /* 0x0006620008000100 */
[----:B------:R3:W1:Y:S01]  /*0e60*/  SYNCS.EXCH.64 URZ, [UR6+0x220], UR4 ;  /* 0x0002200406ff75b2 */ /* 0x0006620008000100 */
[----:B------:R3:W1:Y:S01]  /*0e70*/  SYNCS.EXCH.64 URZ, [UR6+0x208], UR10 ;  /* 0x0002080a06ff75b2 */ /* 0x0006620008000100 */
[----:B------:R3:W1:Y:S02]  /*0e80*/  SYNCS.EXCH.64 URZ, [UR6+0x228], UR4 ;  /* 0x0002280406ff75b2 */ /* 0x0006640008000100 */
[----:B---3--:R-:W-:Y:S01]  /*0e90*/  NOP ;  /* 0x0000000000007918 */ /* 0x008fe20000000000 */
.L_x_14:
[----:B------:R-:W3:Y:S01]  /*0ea0*/  SHFL.IDX PT, R2, R106, RZ, 0x1f ;  /* 0x00001fff6a027589 */ /* 0x000ee200000e0000 */
[----:B------:R-:W-:Y:S01]  /*0eb0*/  NOP ;  /* 0x0000000000007918 */ /* 0x000fe20000000000 */
[----:B---3--:R-:W-:-:S13]  /*0ec0*/  ISETP.NE.AND P0, PT, R2, 0x3, PT ;  /* 0x000000030200780c */ /* 0x008fda0003f05270 */
[----:B------:R-:W-:Y:S05]  /*0ed0*/  @P0 BRA `(.L_x_15) ;  /* 0x0000000000380947 */ /* 0x000fea0003800000 */
[----:B-12---:R-:W1:Y:S01]  /*0ee0*/  S2UR UR5, SR_CgaCtaId ;  /* 0x00000000000579c3 */ /* 0x006e620000008800 */
        /* <DEDUP_REMOVED lines=8> */
[----:B-1----:R3:W1:Y:S01]  /*0f70*/  SYNCS.EXCH.64 URZ, [UR5+0x230], UR6 ;  /* 0x0002300605ff75b2 */ /* 0x0026620008000100 */
[----:B------:R3:W2:Y:S01]  /*0f80*/  SYNCS.EXCH.64 URZ, [UR5+0x240], UR6 ;  /* 0x0002400605ff75b2 */ /* 0x0006a20008000100 */
[----:B------:R3:W1:Y:S01]  /*0f90*/  SYNCS.EXCH.64 URZ, [UR5+0x238], UR6 ;  /* 0x0002380605ff75b2 */ /* 0x0006620008000100 */
[----:B------:R3:W1:Y:S02]  /*0fa0*/  SYNCS.EXCH.64 URZ, [UR5+0x248], UR6 ;  /* 0x0002480605ff75b2 */ /* 0x0006640008000100 */
[----:B---3--:R-:W-:Y:S01]  /*0fb0*/  NOP ;  /* 0x0000000000007918 */ /* 0x008fe20000000000 */
.L_x_15:
[----:B-12---:R-:W1:Y:S01]  /*0fc0*/  S2UR UR5, SR_CTAID.X ;  /* 0x00000000000579c3 */ /* 0x006e620000002500 */
[----:B------:R-:W-:-:S05]  /*0fd0*/  CS2R.32 R99, SR_CgaSize ;  /* 0x0000000000637805 */ /* 0x000fca0000008a00 */
[----:B------:R-:W-:-:S05]  /*0fe0*/  IMAD R99, R99, -0xa0, RZ ;  /* 0xffffff6063637824 */ /* 0x000fca00078e02ff */
[----:B------:R-:W-:-:S14]  /*0ff0*/  R2UR UR7, R99 ;  /* 0x00000000630772ca */ /* 0x000fdc00000e0000 */
[----:B------:R-:W2:Y:S01]  /*1000*/  LDCU UR7, c[0x0][UR7+0x2b0] ;  /* 0x00005600070777ac */ /* 0x000ea20008000800 */
[----:B------:R-:W-:Y:S01]  /*1010*/  NOP ;  /* 0x0000000000007918 */ /* 0x000fe20000000000 */
[----:B------:R-:W-:-:S05]  /*1020*/  CS2R.32 R99, SR_CgaSize ;  /* 0x0000000000637805 */ /* 0x000fca0000008a00 */
[----:B------:R-:W-:-:S05]  /*1030*/  IMAD R99, R99, -0xa0, RZ ;  /* 0xffffff6063637824 */ /* 0x000fca00078e02ff */
[----:B------:R-:W-:-:S14]  /*1040*/  R2UR UR6, R99 ;  /* 0x00000000630672ca */ /* 0x000fdc00000e0000 */
[----:B------:R-:W3:Y:S01]  /*1050*/  LDCU UR6, c[0x0][UR6+0x2b4] ;  /* 0x00005680060677ac */ /* 0x000ee20008000800 */
[----:B------:R-:W4:Y:S08]  /*1060*/  S2UR UR4, SR_CTAID.Y ;  /* 0x00000000000479c3 */ /* 0x000f300000002600 */
[----:B------:R-:W3:Y:S01]  /*1070*/  LDC R9, c[0x0][0xb24] ;  /* 0x0002c900ff097b82 */ /* 0x000ee20000000800 */
[----:B-1----:R-:W-:-:S02]  /*1080*/  I2FP.F32.U32 R5, UR5 ;  /* 0x0000000500057c45 */ /* 0x002fc40008201000 */
[----:B------:R-:W-:-:S05]  /*1090*/  CS2R.32 R3, SR_CgaSize ;  /* 0x0000000000037805 */ /* 0x000fca0000008a00 */
[----:B------:R-:W-:-:S06]  /*10a0*/  IMAD R3, R3, -0xa0, RZ ;  /* 0xffffff6003037824 */ /* 0x000fcc00078e02ff */
[----:B------:R-:W1:Y:S01]  /*10b0*/  LDC R3, c[0x0][R3+0x2a0] ;  /* 0x0000a80003037b82 */ /* 0x000e620000000800 */
[----:B------:R-:W-:Y:S01]  /*10c0*/  MOV R99, UR5 ;  /* 0x0000000500637c02 */ /* 0x000fe20008000f00 */
[----:B--2---:R-:W-:Y:S01]  /*10d0*/  FMUL R5, R5, UR7 ;  /* 0x0000000705057c20 */ /* 0x004fe20008400000 */
[----:B----4-:R-:W-:Y:S02]  /*10e0*/  I2FP.F32.U32 R4, UR4 ;  /* 0x0000000400047c45 */ /* 0x010fe40008201000 */
[----:B------:R-:W-:-:S05]  /*10f0*/  CS2R.32 R2, SR_CgaSize ;  /* 0x0000000000027805 */ /* 0x000fca0000008a00 */
[----:B------:R-:W-:-:S06]  /*1100*/  IMAD R2, R2, -0xa0, RZ ;  /* 0xffffff6002027824 */ /* 0x000fcc00078e02ff */
[----:B------:R-:W2:Y:S01]  /*1110*/  LDC R2, c[0x0][R2+0x2a4] ;  /* 0x0000a90002027b82 */ /* 0x000ea20000000800 */
[----:B------:R-:W4:Y:S01]  /*1120*/  F2I.U32.TRUNC.NTZ R96, R5 ;  /* 0x0000000500607305 */ /* 0x000f22000020f000 */
[----:B------:R-:W-:Y:S01]  /*1130*/  MOV R97, UR4 ;  /* 0x0000000400617c02 */ /* 0x000fe20008000f00 */
[----:B---3--:R-:W-:-:S05]  /*1140*/  FMUL R4, R4, UR6 ;  /* 0x0000000604047c20 */ /* 0x008fca0008400000 */
[----:B------:R-:W-:Y:S01]  /*1150*/  BAR.SYNC.DEFER_BLOCKING 0x0 ;  /* 0x0000000000007b1d */ /* 0x000fe20000010000 */
[----:B------:R-:W-:-:S05]  /*1160*/  ISETP.GE.AND P0, PT, R9, 0x1, PT ;  /* 0x000000010900780c */ /* 0x000fca0003f06270 */
[----:B------:R-:W3:Y:S02]  /*1170*/  F2I.U32.TRUNC.NTZ R81, R4 ;  /* 0x0000000400517305 */ /* 0x000ee4000020f000 */
[----:B------:R-:W2:Y:S01]  /*1180*/  S2UR UR36, SR_CTAID.Z ;  /* 0x00000000002479c3 */ /* 0x000ea20000002700 */
[----:B----4-:R-:W-:-:S05]  /*1190*/  IADD3 R96, PT, PT, -R96, RZ, RZ ;  /* 0x000000ff60607210 */ /* 0x010fca0007ffe1ff */
[----:B-1----:R-:W-:Y:S01]  /*11a0*/  IMAD R96, R3, R96, UR5 ;  /* 0x0000000503607e24 */ /* 0x002fe2000f8e0260 */
[----:B---3--:R-:W-:-:S05]  /*11b0*/  IADD3 R81, PT, PT, -R81, RZ, RZ ;  /* 0x000000ff51517210 */ /* 0x008fca0007ffe1ff */
[----:B--2---:R-:W-:Y:S01]  /*11c0*/  IMAD R81, R2, R81, UR4 ;  /* 0x0000000402517e24 */ /* 0x004fe2000f8e0251 */
[----:B------:R-:W-:Y:S06]  /*11d0*/  @!P0 BRA `(.L_x_16) ;  /* 0x0000000000b88947 */ /* 0x000fec0003800000 */
[----:B------:R-:W1:Y:S01]  /*11e0*/  LDC.64 R4, c[0x0][0xb18] ;  /* 0x0002c600ff047b82 */ /* 0x000e620000000a00 */
[----:B------:R-:W-:-:S07]  /*11f0*/  ISETP.NE.AND P0, PT, R9, 0x1, PT ;  /* 0x000000010900780c */ /* 0x000fce0003f05270 */
[----:B------:R-:W2:Y:S08]  /*1200*/  LDC R10, c[0x0][0xb0c] ;  /* 0x0002c300ff0a7b82 */ /* 0x000eb00000000800 */
[----:B------:R-:W3:Y:S08]  /*1210*/  LDC R11, c[0x0][0x370] ;  /* 0x0000dc00ff0b7b82 */ /* 0x000ef00000000800 */
[----:B------:R-:W4:Y:S01]  /*1220*/  LDC R12, c[0x0][0x374] ;  /* 0x0000dd00ff0c7b82 */ /* 0x000f220000000800 */
[----:B-1----:R-:W-:-:S07]  /*1230*/  ISETP.NE.AND P1, PT, R4, 0x1, PT ;  /* 0x000000010400780c */ /* 0x002fce0003f25270 */
[----:B------:R-:W3:Y:S01]  /*1240*/  LDC.64 R6, c[0x0][0xb10] ;  /* 0x0002c400ff067b82 */ /* 0x000ee20000000a00 */
[----:B--2---:R-:W-:-:S07]  /*1250*/  ISETP.NE.AND P2, PT, R10, 0x1, PT ;  /* 0x000000010a00780c */ /* 0x004fce0003f45270 */
[----:B------:R-:W1:Y:S08]  /*1260*/  LDC R8, c[0x0][0xb20] ;  /* 0x0002c800ff087b82 */ /* 0x000e700000000800 */
[----:B------:R-:W2:Y:S01]  /*1270*/  LDC.64 R2, c[0x0][0xb28] ;  /* 0x0002ca00ff027b82 */ /* 0x000ea20000000a00 */
[----:B----4-:R-:W-:-:S04]  /*1280*/  IMAD.HI.U32 R13, R12, R5, RZ ;  /* 0x000000050c0d7227 */ /* 0x010fc800078e00ff */
[----:B------:R-:W-:-:S04]  /*1290*/  IMAD.HI.U32 R5, R97, R5, RZ ;  /* 0x0000000561057227 */ /* 0x000fc800078e00ff */
[----:B---3--:R-:W-:-:S04]  /*12a0*/  IMAD.HI.U32 R14, R11, R6, RZ ;  /* 0x000000060b0e7227 */ /* 0x008fc800078e00ff */
[----:B------:R-:W-:Y:S01]  /*12b0*/  IMAD.HI.U32 R16, R99, R6, RZ ;  /* 0x0000000663107227 */ /* 0x000fe200078e00ff */
[-C--:B------:R-:W-:Y:S02]  /*12c0*/  @P2 SHF.R.U32.HI R11, RZ, R7.reuse, R14 ;  /* 0x00000007ff0b2219 */ /* 0x080fe4000001160e */
[-C--:B-1----:R-:W-:Y:S02]  /*12d0*/  @P1 SHF.R.U32.HI R12, RZ, R8.reuse, R13 ;  /* 0x00000008ff0c1219 */ /* 0x082fe4000001160d */
[----:B------:R-:W-:Y:S02]  /*12e0*/  SHF.R.U32.HI R8, RZ, R8, R5 ;  /* 0x00000008ff087219 */ /* 0x000fe40000011605 */
[----:B------:R-:W-:Y:S02]  /*12f0*/  SHF.R.U32.HI R16, RZ, R7, R16 ;  /* 0x00000007ff107219 */ /* 0x000fe40000011610 */
[----:B------:R-:W-:Y:S01]  /*1300*/  SEL R5, R97, R8, !P1 ;  /* 0x0000000861057207 */ /* 0x000fe20004800000 */
[----:B--2---:R-:W-:Y:S01]  /*1310*/  IMAD.HI.U32 R14, R12, R2, RZ ;  /* 0x000000020c0e7227 */ /* 0x004fe200078e00ff */
[----:B------:R-:W-:-:S03]  /*1320*/  SEL R7, R99, R16, !P2 ;  /* 0x0000001063077207 */ /* 0x000fc60005000000 */
[----:B------:R-:W-:Y:S01]  /*1330*/  IMAD.HI.U32 R6, R11, R2, RZ ;  /* 0x000000020b067227 */ /* 0x000fe200078e00ff */
[----:B------:R-:W-:-:S04]  /*1340*/  @P0 SHF.R.U32.HI R12, RZ, R3, R14 ;  /* 0x00000003ff0c0219 */ /* 0x000fc8000001160e */
[----:B------:R-:W-:Y:S01]  /*1350*/  @P0 SHF.R.U32.HI R11, RZ, R3, R6 ;  /* 0x00000003ff0b0219 */ /* 0x000fe20000011606 */
[----:B------:R-:W-:-:S04]  /*1360*/  IMAD R12, R12, R9, RZ ;  /* 0x000000090c0c7224 */ /* 0x000fc800078e02ff */
[----:B------:R-:W-:Y:S01]  /*1370*/  IMAD R6, R11, R9, RZ ;  /* 0x000000090b067224 */ /* 0x000fe200078e02ff */
[----:B------:R-:W-:-:S04]  /*1380*/  ISETP.GE.AND P1, PT, R5, R12, PT ;  /* 0x0000000c0500720c */ /* 0x000fc80003f26270 */
[----:B------:R-:W-:Y:S01]  /*1390*/  ISETP.GE.OR P1, PT, R7, R6, P1 ;  /* 0x000000060700720c */ /* 0x000fe20000f26670 */
[----:B------:R-:W-:-:S05]  /*13a0*/  IMAD.HI.U32 R6, R5, R2, RZ ;  /* 0x0000000205067227 */ /* 0x000fca00078e00ff */
[----:B------:R-:W-:-:S04]  /*13b0*/  SHF.R.U32.HI R6, RZ, R3, R6 ;  /* 0x00000003ff067219 */ /* 0x000fc80000011606 */
[----:B------:R-:W-:-:S03]  /*13c0*/  SEL R6, R5, R6, !P0 ;  /* 0x0000000605067207 */ /* 0x000fc60004000000 */
[----:B------:R-:W-:Y:S01]  /*13d0*/  @!P1 IMAD.HI.U32 R8, R7, R2, RZ ;  /* 0x0000000207089227 */ /* 0x000fe200078e00ff */
[----:B------:R-:W-:-:S04]  /*13e0*/  IADD3 R2, PT, PT, -R6, RZ, RZ ;  /* 0x000000ff06027210 */ /* 0x000fc80007ffe1ff */
[----:B------:R-:W-:Y:S01]  /*13f0*/  @!P1 SHF.R.U32.HI R8, RZ, R3, R8 ;  /* 0x00000003ff089219 */ /* 0x000fe20000011608 */
[----:B------:R-:W-:-:S03]  /*1400*/  IMAD R2, R9, R2, R5 ;  /* 0x0000000209027224 */ /* 0x000fc600078e0205 */
[----:B------:R-:W-:Y:S02]  /*1410*/  @!P1 SEL R3, R7, R8, !P0 ;  /* 0x0000000807039207 */ /* 0x000fe40004000000 */
[----:B------:R-:W-:-:S03]  /*1420*/  IADD3 R8, PT, PT, -R5, RZ, RZ ;  /* 0x000000ff05087210 */ /* 0x000fc60007ffe1ff */
[--C-:B------:R-:W-:Y:S02]  /*1430*/  @!P1 IMAD.IADD R6, R6, 0x1, -R3.reuse ;  /* 0x0000000106069824 */ /* 0x100fe400078e0a03 */
[----:B------:R-:W-:Y:S01]  /*1440*/  @!P1 IMAD R3, R2, R11, R3 ;  /* 0x0000000b02039224 */ /* 0x000fe200078e0203 */
[----:B------:R-:W-:Y:S01]  /*1450*/  IADD3 R2, PT, PT, -R7, RZ, RZ ;  /* 0x000000ff07027210 */ /* 0x000fe20007ffe1ff */
[----:B------:R-:W-:Y:S02]  /*1460*/  @!P1 IMAD R5, R6, R9, R7 ;  /* 0x0000000906059224 */ /* 0x000fe400078e0207 */
[----:B------:R-:W-:Y:S02]  /*1470*/  IMAD R8, R4, R8, R97 ;  /* 0x0000000804087224 */ /* 0x000fe400078e0261 */
[----:B------:R-:W-:Y:S02]  /*1480*/  @!P1 IMAD.MOV.U32 R7, RZ, RZ, R3 ;  /* 0x000000ffff079224 */ /* 0x000fe400078e0003 */
[----:B------:R-:W-:-:S02]  /*1490*/  IMAD R2, R10, R2, R99 ;  /* 0x000000020a027224 */ /* 0x000fc400078e0263 */
[----:B------:R-:W-:Y:S02]  /*14a0*/  IMAD R97, R5, R4, R8 ;  /* 0x0000000405617224 */ /* 0x000fe400078e0208 */
[----:B------:R-:W-:Y:S02]  /*14b0*/  IMAD R99, R7, R10, R2 ;  /* 0x0000000a07637224 */ /* 0x000fe400078e0202 */
.L_x_16:
[----:B------:R-:W1:Y:S01]  /*14c0*/  LDCU UR4, c[0x0][0xb30] ;  /* 0x00016600ff0477ac */ /* 0x000e620008000800 */
[----:B------:R-:W2:Y:S08]  /*14d0*/  S2UR UR37, SR_CgaCtaId ;  /* 0x00000000002579c3 */ /* 0x000eb00000008800 */
[----:B------:R-:W3:Y:S01]  /*14e0*/  LDC R40, c[0x0][0xb24] ;  /* 0x0002c900ff287b82 */ /* 0x000ee20000000800 */
[----:B-1----:R-:W-:-:S09]  /*14f0*/  UISETP.NE.AND UP1, UPT, UR4, 0x1, UPT ;  /* 0x000000010400788c */ /* 0x002fd2000bf25270 */
[----:B--2---:R-:W-:Y:S05]  /*1500*/  BRA.U UP1, `(.L_x_17) ;  /* 0x0000000101407547 */ /* 0x004fea000b800000 */
[----:B------:R-:W1:Y:S08]  /*1510*/  LDC.64 R4, c[0x0][0xb10] ;  /* 0x0002c400ff047b82 */ /* 0x000e700000000a00 */
[----:B------:R-:W2:Y:S08]  /*1520*/  LDC.64 R2, c[0x0][0xb18] ;  /* 0x0002c600ff027b82 */ /* 0x000eb00000000a00 */
[----:B------:R-:W4:Y:S08]  /*1530*/  LDC R6, c[0x0][0xb20] ;  /* 0x0002c800ff067b82 */ /* 0x000f300000000800 */
[----:B------:R-:W3:Y:S01]  /*1540*/  LDC R8, c[0x0][0xb0c] ;  /* 0x0002c300ff087b82 */ /* 0x000ee20000000800 */
[----:B-1----:R-:W-:-:S05]  /*1550*/  IMAD.HI.U32 R4, R99, R4, RZ ;  /* 0x0000000463047227 */ /* 0x002fca00078e00ff */
[----:B------:R-:W-:Y:S01]  /*1560*/  SHF.R.U32.HI R4, RZ, R5, R4 ;  /* 0x00000005ff047219 */ /* 0x000fe20000011604 */
[----:B--2---:R-:W-:Y:S01]  /*1570*/  IMAD.HI.U32 R3, R97, R3, RZ ;  /* 0x0000000361037227 */ /* 0x004fe200078e00ff */
[----:B------:R-:W-:-:S04]  /*1580*/  ISETP.NE.AND P0, PT, R2, 0x1, PT ;  /* 0x000000010200780c */ /* 0x000fc80003f05270 */
[----:B----4-:R-:W-:-:S04]  /*1590*/  SHF.R.U32.HI R6, RZ, R6, R3 ;  /* 0x00000006ff067219 */ /* 0x010fc80000011603 */
[----:B------:R-:W-:Y:S02]  /*15a0*/  SEL R3, R97, R6, !P0 ;  /* 0x0000000661037207 */ /* 0x000fe40004000000 */
[----:B---3--:R-:W-:-:S04]  /*15b0*/  ISETP.NE.AND P1, PT, R8, 0x1, PT ;  /* 0x000000010800780c */ /* 0x008fc80003f25270 */
[----:B------:R-:W-:-:S05]  /*15c0*/  SEL R4, R99, R4, !P1 ;  /* 0x0000000463047207 */ /* 0x000fca0004800000 */
[----:B------:R-:W-:Y:S02]  /*15d0*/  IMAD.IADD R5, R3, 0x1, -R4 ;  /* 0x0000000103057824 */ /* 0x000fe400078e0a04 */
[----:B------:R-:W-:Y:S02]  /*15e0*/  IMAD.IADD R3, R4, 0x1, -R3 ;  /* 0x0000000104037824 */ /* 0x000fe400078e0a03 */
[----:B------:R-:W-:Y:S02]  /*15f0*/  IMAD R99, R5, R8, R99 ;  /* 0x0000000805637224 */ /* 0x000fe400078e0263 */
[----:B------:R-:W-:-:S07]  /*1600*/  IMAD R97, R3, R2, R97 ;  /* 0x0000000203617224 */ /* 0x000fce00078e0261 */
.L_x_17:
[----:B------:R-:W-:Y:S01]  /*1610*/  BAR.SYNC.DEFER_BLOCKING 0x0 ;  /* 0x0000000000007b1d */ /* 0x000fe20000010000 */
[----:B------:R-:W-:Y:S01]  /*1620*/  UISETP.NE.AND UP1, UPT, UR8, 0x2, UPT ;  /* 0x000000020800788c */ /* 0x000fe2000bf25270 */
[----:B------:R-:W-:Y:S02]  /*1630*/  ISETP.NE.OR P5, PT, R0, 0x2, !P5 ;  /* 0x000000020000780c */ /* 0x000fe40006fa5670 */
[----:B------:R-:W-:-:S06]  /*1640*/  LOP3.LUT R2, R103, 0x1f, RZ, 0xc0, !PT ;  /* 0x0000001f67027812 */ /* 0x000fcc00078ec0ff */
[----:B------:R-:W-:Y:S05]  /*1650*/  BRA.U UP1, `(.L_x_18) ;  /* 0x0000001d01907547 */ /* 0x000fea000b800000 */
[----:B------:R-:W1:Y:S01]  /*1660*/  LDCU UR13, c[0x0][0x38c] ;  /* 0x00007180ff0d77ac */ /* 0x000e620008000800 */
[----:B------:R-:W2:Y:S01]  /*1670*/  LDC R9, c[0x0][0x370] ;  /* 0x0000dc00ff097b82 */ /* 0x000ea20000000800 */
[----:B------:R-:W-:Y:S01]  /*1680*/  PLOP3.LUT P1, PT, PT, PT, UP2, 0x80, 0x8 ;  /* 0x000000000008781c */ /* 0x000fe20003f2f028 */
[----:B------:R-:W-:Y:S01]  /*1690*/  IMAD.MOV.U32 R15, RZ, RZ, 0x1 ;  /* 0x00000001ff0f7424 */ /* 0x000fe200078e00ff */
[----:B------:R-:W-:Y:S01]  /*16a0*/  ISETP.EQ.OR P4, PT, R2, RZ, P5 ;  /* 0x000000ff0200720c */ /* 0x000fe20002f82670 */
[----:B------:R-:W-:Y:S01]  /*16b0*/  IMAD.MOV.U32 R14, RZ, RZ, RZ ;  /* 0x000000ffff0e7224 */ /* 0x000fe200078e00ff */
[----:B------:R-:W-:Y:S02]  /*16c0*/  PLOP3.LUT P1, PT, P1, PT, PT, 0x8, 0x80 ;  /* 0x000000000080781c */ /* 0x000fe40000f2e170 */
[----:B------:R-:W-:Y:S01]  /*16d0*/  CS2R R12, SRZ ;  /* 0x00000000000c7805 */ /* 0x000fe2000001ff00 */
[----:B------:R-:W-:Y:S01]  /*16e0*/  IMAD.MOV.U32 R10, RZ, RZ, 0x1 ;  /* 0x00000001ff0a7424 */ /* 0x000fe200078e00ff */
[----:B------:R-:W4:Y:S01]  /*16f0*/  LDC R0, c[0x0][0x374] ;  /* 0x0000dd00ff007b82 */ /* 0x000f220000000800 */
[----:B------:R-:W2:Y:S01]  /*1700*/  LDCU.64 UR22, c[0x0][0x348] ;  /* 0x00006900ff1677ac */ /* 0x000ea20008000a00 */
[----:B------:R-:W-:Y:S01]  /*1710*/  UMOV UR6, URZ ;  /* 0x000000ff00067c82 */ /* 0x000fe20008000000 */
[----:B-1----:R-:W-:-:S04]  /*1720*/  UIADD3 UR5, UPT, UPT, UR13, 0x3f, URZ ;  /* 0x0000003f0d057890 */ /* 0x002fc8000fffe0ff */
[----:B------:R-:W-:-:S04]  /*1730*/  USHF.R.S32.HI UR4, URZ, 0x1f, UR5 ;  /* 0x0000001fff047899 */ /* 0x000fc80008011405 */
[----:B------:R-:W-:-:S04]  /*1740*/  ULEA.HI UR4, UR4, UR5, URZ, 0x6 ;  /* 0x0000000504047291 */ /* 0x000fc8000f8f30ff */
[----:B------:R-:W-:Y:S02]  /*1750*/  USHF.R.S32.HI UR15, URZ, 0x6, UR4 ;  /* 0x00000006ff0f7899 */ /* 0x000fe40008011404 */
[----:B------:R-:W-:Y:S02]  /*1760*/  UIADD3 UR4, UPT, UPT, UR13, -0x1, URZ ;  /* 0xffffffff0d047890 */ /* 0x000fe4000fffe0ff */
[----:B------:R-:W-:Y:S02]  /*1770*/  UISETP.LT.U32.AND UP0, UPT, UR15, 0x1b, UPT ;  /* 0x0000001b0f00788c */ /* 0x000fe4000bf01070 */
[----:B------:R-:W-:Y:S02]  /*1780*/  UISETP.GE.U32.AND UP1, UPT, UR4, -0x7f, UPT ;  /* 0xffffff810400788c */ /* 0x000fe4000bf26070 */
[----:B------:R-:W-:Y:S02]  /*1790*/  USEL UR14, UR15, 0x1b, UP0 ;  /* 0x0000001b0f0e7887 */ /* 0x000fe40008000000 */
[----:B------:R-:W-:-:S02]  /*17a0*/  UIADD3 UR13, UPT, UPT, UR13, 0x7e, URZ ;  /* 0x0000007e0d0d7890 */ /* 0x000fc4000fffe0ff */
[----:B------:R-:W-:Y:S02]  /*17b0*/  UIADD3 UR5, UPT, UPT, UR14, -0x1, URZ ;  /* 0xffffffff0e057890 */ /* 0x000fe4000fffe0ff */
[----:B------:R-:W-:-:S03]  /*17c0*/  UIADD3 UR7, UPT, UPT, UR15, -UR14, URZ ;  /* 0x8000000e0f077290 */ /* 0x000fc6000fffe0ff */
[----:B------:R-:W-:-:S04]  /*17d0*/  @UP1 UIADD3 UR5, UPT, UPT, UR14, URZ, URZ ;  /* 0x000000ff0e051290 */ /* 0x000fc8000fffe0ff */
[----:B--2---:R-:W-:-:S12]  /*17e0*/  UIADD3 UR5, UPT, UPT, UR5, 0x1, URZ ;  /* 0x0000000105057890 */ /* 0x004fd8000fffe0ff */
.L_x_36:
[----:B------:R-:W-:Y:S01]  /*17f0*/  UISETP.NE.AND UP0, UPT, UR37, URZ, UPT ;  /* 0x000000ff2500728c */ /* 0x000fe2000bf05270 */
[----:B------:R-:W1:Y:S08]  /*1800*/  S2UR UR37, SR_CgaCtaId ;  /* 0x00000000002579c3 */ /* 0x000e700000008800 */
[----:B------:R-:W-:Y:S05]  /*1810*/  BRA.U UP0, `(.L_x_19) ;  /* 0x0000000100347547 */ /* 0x000fea000b800000 */
[----:B------:R-:W2:Y:S01]  /*1820*/  S2R R2, SR_CgaCtaId ;  /* 0x0000000000027919 */ /* 0x000ea20000008800 */
[----:B------:R-:W-:-:S04]  /*1830*/  MOV R3, 0x400 ;  /* 0x0000040000037802 */ /* 0x000fc80000000f00 */
[----:B--2---:R-:W-:Y:S02]  /*1840*/  LEA R3, R2, R3, 0x18 ;  /* 0x0000000302037211 */ /* 0x004fe400078ec0ff */
[----:B------:R-:W-:-:S03]  /*1850*/  SHF.L.U32 R2, R10, 0x1f, RZ ;  /* 0x0000001f0a027819 */ /* 0x000fc600000006ff */
[----:B------:R-:W-:-:S04]  /*1860*/  IMAD R3, R12, 0x8, R3 ;  /* 0x000000080c037824 */ /* 0x000fc800078e0203 */
[----:B------:R-:W2:Y:S02]  /*1870*/  SYNCS.PHASECHK.TRANS64.TRYWAIT P0, [R3+URZ+0x240], R2 ;  /* 0x00024002030075a7 */ /* 0x000ea400080011ff */
[----:B--2---:R-:W-:Y:S05]  /*1880*/  @!P0 BRA `(.L_x_20) ;  /* 0x0000005800148947 */ /* 0x004fea0003800000 */
.L_x_119:
[----:B------:R-:W-:Y:S01]  /*1890*/  VIADD R12, R12, 0x1 ;  /* 0x000000010c0c7836 */ /* 0x000fe20000000000 */
[----:B------:R2:W-:Y:S04]  /*18a0*/  SYNCS.ARRIVE.TRANS64.A1T0 RZ, [R3+URZ+0x230], RZ ;  /* 0x000230ff03ff79a7 */ /* 0x0005e800081000ff */
[----:B------:R-:W-:-:S04]  /*18b0*/  ISETP.NE.AND P0, PT, R12, 0x2, PT ;  /* 0x000000020c00780c */ /* 0x000fc80003f05270 */
[----:B------:R-:W-:Y:S02]  /*18c0*/  SEL R12, R12, RZ, P0 ;  /* 0x000000ff0c0c7207 */ /* 0x000fe40000000000 */
[----:B--2---:R-:W-:-:S04]  /*18d0*/  SEL R3, RZ, 0x1, P0 ;  /* 0x00000001ff037807 */ /* 0x004fc80000000000 */
[----:B------:R-:W-:-:S07]  /*18e0*/  LOP3.LUT R10, R10, R3, RZ, 0x3c, !PT ;  /* 0x000000030a0a7212 */ /* 0x000fce00078e3cff */
.L_x_19:
[----:B------:R-:W-:Y:S01]  /*18f0*/  UMOV UR4, 0x400 ;  /* 0x0000040000047882 */ /* 0x000fe20000000000 */
[----:B------:R-:W-:Y:S01]  /*1900*/  SHF.L.U32 R2, R15, 0x1f, RZ ;  /* 0x0000001f0f027819 */ /* 0x000fe200000006ff */
[----:B-1----:R-:W-:Y:S01]  /*1910*/  ULEA UR4, UR37, UR4, 0x18 ;  /* 0x0000000425047291 */ /* 0x002fe2000f8ec0ff */
[----:B------:R-:W-:Y:S01]  /*1920*/  R2UR UR34, R99 ;  /* 0x00000000632272ca */ /* 0x000fe200000e0000 */
[----:B------:R-:W-:Y:S01]  /*1930*/  UISETP.GE.U32.AND UP0, UPT, UR13, 0x7f, UPT ;  /* 0x0000007f0d00788c */ /* 0x000fe2000bf06070 */
[----:B------:R-:W-:Y:S01]  /*1940*/  R2UR UR11, R97 ;  /* 0x00000000610b72ca */ /* 0x000fe200000e0000 */
[----:B------:R-:W-:Y:S01]  /*1950*/  ULEA UR8, UR6, UR4, 0x3 ;  /* 0x0000000406087291 */ /* 0x000fe2000f8e18ff */
[----:B------:R-:W-:-:S08]  /*1960*/  UMOV UR24, URZ ;  /* 0x000000ff00187c82 */ /* 0x000fd00008000000 */
[----:B------:R1:W2:Y:S01]  /*1970*/  SYNCS.PHASECHK.TRANS64.TRYWAIT P0, [UR8+0xd8], R2 ;  /* 0x0000d802ff0075a7 */ /* 0x0002a20008001108 */
[----:B------:R-:W-:Y:S02]  /*1980*/  USHF.L.U32 UR34, UR34, 0x6, URZ ;  /* 0x0000000622227899 */ /* 0x000fe400080006ff */
[----:B------:R-:W-:Y:S01]  /*1990*/  USHF.L.U32 UR11, UR11, 0x6, URZ ;  /* 0x000000060b0b7899 */ /* 0x000fe200080006ff */
[----:B------:R-:W-:Y:S11]  /*19a0*/  BRA.U !UP0, `(.L_x_21) ;  /* 0x0000000108a47547 */ /* 0x000ff6000b800000 */
[----:B------:R-:W-:Y:S01]  /*19b0*/  UMOV UR16, URZ ;  /* 0x000000ff00107c82 */ /* 0x000fe20008000000 */
[----:B------:R-:W-:-:S05]  /*19c0*/  UMOV UR17, UR6 ;  /* 0x0000000600117c82 */ /* 0x000fca0008000000 */
.L_x_26:
[----:B-1----:R-:W-:Y:S01]  /*19d0*/  ULEA UR33, UR17, UR4, 0x3 ;  /* 0x0000000411217291 */ /* 0x002fe2000f8e18ff */
[----:B--2---:R-:W-:Y:S01]  /*19e0*/  @!P5 MOV R3, 0x2000 ;  /* 0x000020000003d802 */ /* 0x004fe20000000f00 */
[----:B--2---:R-:W-:Y:S10]  /*19f0*/  @P0 BRA `(.L_x_22) ;  /* 0x00000000000c0947 */ /* 0x004ff40003800000 */
[----:B------:R-:W-:-:S04]  /*1a00*/  SHF.L.U32 R5, R15, 0x1f, RZ ;  /* 0x0000001f0f057819 */ /* 0x000fc800000006ff */
[----:B------:R-:W2:Y:S02]  /*1a10*/  SYNCS.PHASECHK.TRANS64.TRYWAIT P0, [UR33+0xd8], R5 ;  /* 0x0000d805ff0075a7 */ /* 0x000ea40008001121 */
[----:B--2---:R-:W-:Y:S05]  /*1a20*/  @!P0 BRA `(.L_x_23) ;  /* 0x0000005400c08947 */ /* 0x004fea0003800000 */
.L_x_22:
[----:B------:R2:W-:Y:S01]  /*1a30*/  @!P5 SYNCS.ARRIVE.TRANS64 RZ, [UR33], R3 ;  /* 0x00000003ffffd9a7 */ /* 0x0005e20008000021 */
[----:B------:R-:W-:Y:S04]  /*1a40*/  BSSY.RECONVERGENT B0, `(.L_x_24) ;  /* 0x0000003000007945 */ /* 0x000fe80003800200 */
[----:B------:R-:W-:Y:S05]  /*1a50*/  @P4 BRA `(.L_x_25) ;  /* 0x0000000000044947 */ /* 0x000fea0003800000 */
[----:B------:R-:W-:Y:S05]  /*1a60*/  BPT.TRAP 0x1 ;  /* 0x000000040000795c */ /* 0x000fea0000300000 */
.L_x_25:
[----:B------:R-:W-:Y:S05]  /*1a70*/  BSYNC.RECONVERGENT B0 ;  /* 0x0000000000007941 */ /* 0x000fea0003800200 */
.L_x_24:
[----:B------:R-:W-:Y:S02]  /*1a80*/  UIADD3 UR6, UPT, UPT, UR17, 0x1, URZ ;  /* 0x0000000111067890 */ /* 0x000fe4000fffe0ff */
[----:B------:R-:W-:Y:S02]  /*1a90*/  UIADD3 UR26, UP1, UPT, UR22, 0x80, URZ ;  /* 0x00000080161a7890 */ /* 0x000fe4000ff3e0ff */
[----:B------:R-:W-:Y:S02]  /*1aa0*/  UISETP.NE.AND UP0, UPT, UR6, 0x1b, UPT ;  /* 0x0000001b0600788c */ /* 0x000fe4000bf05270 */
[----:B------:R-:W-:Y:S02]  /*1ab0*/  USHF.L.U32 UR35, UR16, 0x6, URZ ;  /* 0x0000000610237899 */ /* 0x000fe400080006ff */
[----:B------:R-:W-:Y:S02]  /*1ac0*/  USEL UR9, URZ, 0x1, UP0 ;  /* 0x00000001ff097887 */ /* 0x000fe40008000000 */
[----:B------:R-:W-:-:S02]  /*1ad0*/  USEL UR6, UR6, URZ, UP0 ;  /* 0x000000ff06067287 */ /* 0x000fc40008000000 */
[----:B------:R-:W-:Y:S02]  /*1ae0*/  UIADD3 UR20, UP0, UPT, UR22, 0x180, URZ ;  /* 0x0000018016147890 */ /* 0x000fe4000ff1e0ff */
[----:B------:R-:W-:Y:S01]  /*1af0*/  ULEA UR8, UR6, UR4, 0x3 ;  /* 0x0000000406087291 */ /* 0x000fe2000f8e18ff */
[----:B------:R-:W-:Y:S01]  /*1b00*/  LOP3.LUT R15, R15, UR9, RZ, 0x3c, !PT ;  /* 0x000000090f0f7c12 */ /* 0x000fe2000f8e3cff */
[----:B------:R-:W-:Y:S02]  /*1b10*/  UIADD3.X UR27, UPT, UPT, URZ, UR23, URZ, UP1, !UPT ;  /* 0x00000017ff1b7290 */ /* 0x000fe40008ffe4ff */
[----:B------:R-:W-:Y:S01]  /*1b20*/  UIADD3.X UR21, UPT, UPT, URZ, UR23, URZ, UP0, !UPT ;  /* 0x00000017ff157290 */ /* 0x000fe200087fe4ff */
[----:B-1----:R-:W-:Y:S01]  /*1b30*/  SHF.L.U32 R2, R15, 0x1f, RZ ;  /* 0x0000001f0f027819 */ /* 0x002fe200000006ff */
[----:B------:R-:W-:Y:S01]  /*1b40*/  UMOV UR18, 0x0 ;  /* 0x0000000000127882 */ /* 0x000fe20000000000 */
[----:B------:R-:W-:Y:S01]  /*1b50*/  UMOV UR19, 0x10000000 ;  /* 0x1000000000137882 */ /* 0x000fe20000000000 */
[----:B------:R-:W-:Y:S01]  /*1b60*/  UMOV UR12, UR36 ;  /* 0x00000024000c7c82 */ /* 0x000fe20008000000 */
[----:B------:R1:W1:Y:S01]  /*1b70*/  SYNCS.PHASECHK.TRANS64.TRYWAIT P0, [UR8+0xd8], R2 ;  /* 0x0000d802ff0075a7 */ /* 0x0002620008001108 */
[----:B------:R-:W-:Y:S01]  /*1b80*/  ULEA UR8, UR17, UR4, 0xc ;  /* 0x0000000411087291 */ /* 0x000fe2000f8e60ff */
[----:B------:R-:W-:Y:S01]  /*1b90*/  UMOV UR9, UR33 ;  /* 0x0000002100097c82 */ /* 0x000fe20008000000 */
[----:B------:R-:W-:-:S02]  /*1ba0*/  UMOV UR10, UR35 ;  /* 0x00000023000a7c82 */ /* 0x000fc40008000000 */
[----:B------:R-:W-:Y:S02]  /*1bb0*/  UIADD3 UR32, UPT, UPT, UR8, 0x2600, URZ ;  /* 0x0000260008207890 */ /* 0x000fe4000fffe0ff */
[----:B------:R-:W-:Y:S02]  /*1bc0*/  UIADD3 UR8, UPT, UPT, UR8, 0x1d600, URZ ;  /* 0x0001d60008087890 */ /* 0x000fe4000fffe0ff */
[----:B------:R-:W-:Y:S01]  /*1bd0*/  UIADD3 UR16, UPT, UPT, UR16, 0x1, URZ ;  /* 0x0000000110107890 */ /* 0x000fe2000fffe0ff */
[----:B------:R-:W-:Y:S01]  /*1be0*/  UMOV UR24, UR5 ;  /* 0x0000000500187c82 */ /* 0x000fe20008000000 */
[----:B------:R-:W-:Y:S02]  /*1bf0*/  UMOV UR17, UR6 ;  /* 0x0000000600117c82 */ /* 0x000fe40008000000 */
[----:B------:R-:W-:Y:S01]  /*1c00*/  UISETP.NE.AND UP0, UPT, UR16, UR5, UPT ;  /* 0x000000051000728c */ /* 0x000fe2000bf05270 */
[----:B------:R1:W-:Y:S02]  /*1c10*/  UTMALDG.3D [UR32], [UR26], desc[UR18] ;  /* 0x000012201a0075b4 */ /* 0x0003e40008011000 */
[----:B------:R1:W-:Y:S06]  /*1c20*/  UTMALDG.3D [UR8], [UR20], desc[UR18] ;  /* 0x00001208140075b4 */ /* 0x0003ec0008011000 */
[----:B------:R-:W-:Y:S05]  /*1c30*/  BRA.U UP0, `(.L_x_26) ;  /* 0xfffffffd00647547 */ /* 0x000fea000b83ffff */
.L_x_21:
[----:B-1----:R-:W-:Y:S01]  /*1c40*/  ULEA UR8, UR6, UR4, 0x3 ;  /* 0x0000000406087291 */ /* 0x002fe2000f8e18ff */
[----:B------:R-:W-:Y:S01]  /*1c50*/  SHF.L.U32 R2, R15, 0x1f, RZ ;  /* 0x0000001f0f027819 */ /* 0x000fe200000006ff */
[----:B------:R-:W-:Y:S01]  /*1c60*/  @!P1 SYNCS.ARRIVE.TRANS64.A1T0 RZ, [UR4+0x1c8], RZ ;  /* 0x0001c8ffffff99a7 */ /* 0x000fe20008100004 */
[----:B------:R-:W-:-:S06]  /*1c70*/  UISETP.GT.AND UP0, UPT, UR15, UR14, UPT ;  /* 0x0000000e0f00728c */ /* 0x000fcc000bf04270 */
[----:B--2---:R1:W2:Y:S03]  /*1c80*/  SYNCS.PHASECHK.TRANS64.TRYWAIT P0, [UR8+0xd8], R2 ;  /* 0x0000d802ff0075a7 */ /* 0x0042a60008001108 */
[----:B------:R-:W-:Y:S05]  /*1c90*/  BRA.U !UP0, `(.L_x_27) ;  /* 0x0000000108a87547 */ /* 0x000fea000b800000 */
[----:B------:R-:W-:Y:S01]  /*1ca0*/  UIADD3 UR21, UPT, UPT, UR7, UR24, URZ ;  /* 0x0000001807157290 */ /* 0x000fe2000fffe0ff */
[----:B------:R-:W-:-:S11]  /*1cb0*/  UMOV UR25, UR6 ;  /* 0x0000000600197c82 */ /* 0x000fd60008000000 */
.L_x_32:
[----:B-1----:R-:W-:Y:S01]  /*1cc0*/  ULEA UR17, UR25, UR4, 0x3 ;  /* 0x0000000419117291 */ /* 0x002fe2000f8e18ff */
[----:B--2---:R-:W-:Y:S01]  /*1cd0*/  @!P5 MOV R3, 0x2000 ;  /* 0x000020000003d802 */ /* 0x004fe20000000f00 */
[----:B--2---:R-:W-:Y:S10]  /*1ce0*/  @P0 BRA `(.L_x_28) ;  /* 0x00000000000c0947 */ /* 0x004ff40003800000 */
[----:B------:R-:W-:-:S04]  /*1cf0*/  SHF.L.U32 R5, R15, 0x1f, RZ ;  /* 0x0000001f0f057819 */ /* 0x000fc800000006ff */
[----:B------:R-:W2:Y:S02]  /*1d00*/  SYNCS.PHASECHK.TRANS64.TRYWAIT P0, [UR17+0xd8], R5 ;  /* 0x0000d805ff0075a7 */ /* 0x000ea40008001111 */
[----:B--2---:R-:W-:Y:S05]  /*1d10*/  @!P0 BRA `(.L_x_29) ;  /* 0x00000054001c8947 */ /* 0x004fea0003800000 */
.L_x_28:
[----:B------:R2:W-:Y:S01]  /*1d20*/  @!P5 SYNCS.ARRIVE.TRANS64 RZ, [UR17], R3 ;  /* 0x00000003ffffd9a7 */ /* 0x0005e20008000011 */
[----:B------:R-:W-:Y:S04]  /*1d30*/  BSSY.RECONVERGENT B0, `(.L_x_30) ;  /* 0x0000003000007945 */ /* 0x000fe80003800200 */
[----:B------:R-:W-:Y:S05]  /*1d40*/  @P4 BRA `(.L_x_31) ;  /* 0x0000000000044947 */ /* 0x000fea0003800000 */
[----:B------:R-:W-:Y:S05]  /*1d50*/  BPT.TRAP 0x1 ;  /* 0x000000040000795c */ /* 0x000fea0000300000 */
.L_x_31:
[----:B------:R-:W-:Y:S05]  /*1d60*/  BSYNC.RECONVERGENT B0 ;  /* 0x0000000000007941 */ /* 0x000fea0003800200 */
.L_x_30:
        /* <DEDUP_REMOVED lines=20> */
[----:B------:R-:W-:Y:S01]  /*1eb0*/  UIADD3 UR8, UPT, UPT, UR8, 0x1d600, URZ ;  /* 0x0001d60008087890 */ /* 0x000fe2000fffe0ff */
[----:B------:R-:W-:Y:S01]  /*1ec0*/  UMOV UR9, UR17 ;  /* 0x0000001100097c82 */ /* 0x000fe20008000000 */
[----:B------:R-:W-:Y:S01]  /*1ed0*/  UMOV UR10, UR19 ;  /* 0x00000013000a7c82 */ /* 0x000fe20008000000 */
[----:B------:R-:W-:Y:S01]  /*1ee0*/  UIADD3 UR24, UPT, UPT, UR24, 0x1, URZ ;  /* 0x0000000118187890 */ /* 0x000fe2000fffe0ff */
[----:B------:R-:W-:-:S03]  /*1ef0*/  UMOV UR25, UR6 ;  /* 0x0000000600197c82 */ /* 0x000fc60008000000 */
[----:B------:R1:W-:Y:S01]  /*1f00*/  UTMALDG.3D [UR16], [UR30], desc[UR26] ;  /* 0x00001a101e0075b4 */ /* 0x0003e20008011000 */
[----:B------:R-:W-:Y:S01]  /*1f10*/  UISETP.NE.AND UP0, UPT, UR24, UR21, UPT ;  /* 0x000000151800728c */ /* 0x000fe2000bf05270 */
[----:B------:R1:W-:Y:S08]  /*1f20*/  UTMALDG.3D [UR8], [UR28], desc[UR26] ;  /* 0x00001a081c0075b4 */ /* 0x0003f00008011000 */
[----:B------:R-:W-:Y:S05]  /*1f30*/  BRA.U UP0, `(.L_x_32) ;  /* 0xfffffffd00607547 */ /* 0x000fea000b83ffff */
.L_x_27:
[C---:B-1----:R-:W-:Y:S01]  /*1f40*/  LEA R2, R14.reuse, UR4, 0x3 ;  /* 0x000000040e027c11 */ /* 0x042fe2000f8e18ff */
[----:B------:R-:W-:Y:S01]  /*1f50*/  NOP ;  /* 0x0000000000007918 */ /* 0x000fe20000000000 */
[----:B--2---:R-:W-:Y:S02]  /*1f60*/  SHF.L.U32 R3, R13, 0x1f, RZ ;  /* 0x0000001f0d037819 */ /* 0x004fe400000006ff */
[----:B------:R-:W-:Y:S02]  /*1f70*/  LEA R4, R14, UR4, 0x4 ;  /* 0x000000040e047c11 */ /* 0x000fe4000f8e20ff */
[----:B------:R-:W1:Y:S02]  /*1f80*/  SYNCS.PHASECHK.TRANS64.TRYWAIT P0, [R2+URZ+0x1d0], R3 ;  /* 0x0001d003020075a7 */ /* 0x000e6400080011ff */
[----:B-1----:R-:W-:Y:S05]  /*1f90*/  @!P0 BRA `(.L_x_33) ;  /* 0x0000005000948947 */ /* 0x002fea0003800000 */
.L_x_122:
[----:B------:R-:W2:Y:S01]  /*1fa0*/  LDS.128 R4, [R4+0x260] ;  /* 0x0002600004047984 */ /* 0x000ea20000000c00 */
[----:B---3--:R-:W-:Y:S01]  /*1fb0*/  ISETP.GE.AND P0, PT, R40, 0x1, PT ;  /* 0x000000012800780c */ /* 0x008fe20003f06270 */
[----:B-1----:R-:W-:Y:S01]  /*1fc0*/  VIADD R2, R2, 0x1e0 ;  /* 0x000001e002027836 */ /* 0x002fe20000000000 */
[----:B------:R-:W-:Y:S01]  /*1fd0*/  @!PT LDS RZ, [RZ] ;  /* 0x00000000fffff984 */ /* 0x000fe20000000800 */
[----:B------:R-:W-:Y:S01]  /*1fe0*/  @!PT LDS RZ, [RZ] ;  /* 0x00000000fffff984 */ /* 0x000fe20000000800 */
[----:B------:R-:W-:Y:S01]  /*1ff0*/  @!PT LDS RZ, [RZ] ;  /* 0x00000000fffff984 */ /* 0x000fe20000000800 */
[----:B------:R-:W-:Y:S01]  /*2000*/  @!PT LDS RZ, [RZ] ;  /* 0x00000000fffff984 */ /* 0x000fe20000000800 */
[----:B------:R1:W-:Y:S06]  /*2010*/  MEMBAR.ALL.CTA ;  /* 0x0000000000007992 */ /* 0x0003ec0000008000 */
[----:B-1----:R-:W1:Y:S01]  /*2020*/  FENCE.VIEW.ASYNC.S ;  /* 0x00000000000073c6 */ /* 0x002e620000000000 */
[----:B------:R-:W-:-:S04]  /*2030*/  PRMT R2, RZ, 0x654, R2 ;  /* 0x00000654ff027816 */ /* 0x000fc80000000002 */
[----:B-1----:R1:W-:Y:S01]  /*2040*/  SYNCS.ARRIVE.TRANS64.RED.A1T0 RZ, [R2+URZ], RZ ;  /* 0x000000ff02ff79a7 */ /* 0x0023e200081004ff */
[----:B--2---:R-:W-:-:S13]  /*2050*/  LOP3.LUT P2, RZ, R6, 0x1, RZ, 0xc0, !PT ;  /* 0x0000000106ff7812 */ /* 0x004fda000784c0ff */
[----:B------:R-:W-:Y:S01]  /*2060*/  @P2 SHF.R.U32.HI R3, RZ, 0x10, R5 ;  /* 0x00000010ff032819 */ /* 0x000fe20000011605 */
[----:B------:R-:W-:Y:S01]  /*2070*/  VOTEU.ANY UP0, P2 ;  /* 0x0000000000ff7886 */ /* 0x000fe20001000100 */
[----:B------:R-:W-:Y:S02]  /*2080*/  @P2 MOV R11, R4 ;  /* 0x00000004000b2202 */ /* 0x000fe40000000f00 */
[----:B------:R-:W-:Y:S02]  /*2090*/  @P2 R2UR.BROADCAST UR8, R3 ;  /* 0x00000000030822ca */ /* 0x000fe400008e0000 */
[----:B------:R-:W-:-:S11]  /*20a0*/  @P2 LOP3.LUT R8, R5, 0xffff, RZ, 0xc0, !PT ;  /* 0x0000ffff05082812 */ /* 0x000fd600078ec0ff */
[----:B------:R-:W-:Y:S01]  /*20b0*/  @UP0 UMOV UR36, UR8 ;  /* 0x0000000800240c82 */ /* 0x000fe20008000000 */
[----:B-1----:R-:W-:Y:S05]  /*20c0*/  @!P0 BRA `(.L_x_34) ;  /* 0x0000000000b88947 */ /* 0x002fea0003800000 */
[----:B------:R-:W4:Y:S01]  /*20d0*/  LDC.64 R4, c[0x0][0xb18] ;  /* 0x0002c600ff047b82 */ /* 0x000f220000000a00 */
[----:B------:R-:W-:-:S07]  /*20e0*/  ISETP.NE.AND P3, PT, R40, 0x1, PT ;  /* 0x000000012800780c */ /* 0x000fce0003f65270 */
[----:B------:R-:W1:Y:S08]  /*20f0*/  LDC.64 R6, c[0x0][0xb10] ;  /* 0x0002c400ff067b82 */ /* 0x000e700000000a00 */
[----:B------:R-:W2:Y:S08]  /*2100*/  LDC R16, c[0x0][0xb20] ;  /* 0x0002c800ff107b82 */ /* 0x000eb00000000800 */
[----:B------:R-:W3:Y:S01]  /*2110*/  LDC R18, c[0x0][0xb0c] ;  /* 0x0002c300ff127b82 */ /* 0x000ee20000000800 */
[----:B----4-:R-:W-:Y:S01]  /*2120*/  IMAD.HI.U32 R17, R0, R5, RZ ;  /* 0x0000000500117227 */ /* 0x010fe200078e00ff */
[----:B------:R-:W-:-:S03]  /*2130*/  ISETP.NE.AND P0, PT, R4, 0x1, PT ;  /* 0x000000010400780c */ /* 0x000fc60003f05270 */
[----:B------:R-:W-:-:S03]  /*2140*/  IMAD.HI.U32 R5, R8, R5, RZ ;  /* 0x0000000508057227 */ /* 0x000fc600078e00ff */
[----:B------:R-:W4:Y:S01]  /*2150*/  LDC.64 R2, c[0x0][0xb28] ;  /* 0x0002ca00ff027b82 */ /* 0x000f220000000a00 */
[----:B-1----:R-:W-:-:S04]  /*2160*/  IMAD.HI.U32 R20, R9, R6, RZ ;  /* 0x0000000609147227 */ /* 0x002fc800078e00ff */
[----:B------:R-:W-:Y:S01]  /*2170*/  IMAD.HI.U32 R22, R11, R6, RZ ;  /* 0x000000060b167227 */ /* 0x000fe200078e00ff */
[----:B------:R-:W-:Y:S02]  /*2180*/  SHF.R.U32.HI R20, RZ, R7, R20 ;  /* 0x00000007ff147219 */ /* 0x000fe40000011614 */
[-C--:B--2---:R-:W-:Y:S02]  /*2190*/  SHF.R.U32.HI R17, RZ, R16.reuse, R17 ;  /* 0x00000010ff117219 */ /* 0x084fe40000011611 */
[----:B------:R-:W-:Y:S02]  /*21a0*/  SHF.R.U32.HI R5, RZ, R16, R5 ;  /* 0x00000010ff057219 */ /* 0x000fe40000011605 */
[----:B------:R-:W-:Y:S02]  /*21b0*/  SEL R17, R0, R17, !P0 ;  /* 0x0000001100117207 */ /* 0x000fe40004000000 */
[----:B------:R-:W-:Y:S02]  /*21c0*/  SHF.R.U32.HI R22, RZ, R7, R22 ;  /* 0x00000007ff167219 */ /* 0x000fe40000011616 */
[----:B---3--:R-:W-:-:S02]  /*21d0*/  ISETP.NE.AND P1, PT, R18, 0x1, PT ;  /* 0x000000011200780c */ /* 0x008fc40003f25270 */
[----:B------:R-:W-:Y:S02]  /*21e0*/  SEL R5, R8, R5, !P0 ;  /* 0x0000000508057207 */ /* 0x000fe40004000000 */
[----:B------:R-:W-:Y:S02]  /*21f0*/  SEL R19, R9, R20, !P1 ;  /* 0x0000001409137207 */ /* 0x000fe40004800000 */
[----:B------:R-:W-:Y:S01]  /*2200*/  SEL R7, R11, R22, !P1 ;  /* 0x000000160b077207 */ /* 0x000fe20004800000 */
[----:B----4-:R-:W-:-:S04]  /*2210*/  IMAD.HI.U32 R20, R17, R2, RZ ;  /* 0x0000000211147227 */ /* 0x010fc800078e00ff */
[----:B------:R-:W-:Y:S01]  /*2220*/  IMAD.HI.U32 R6, R19, R2, RZ ;  /* 0x0000000213067227 */ /* 0x000fe200078e00ff */
[----:B------:R-:W-:-:S04]  /*2230*/  @P3 SHF.R.U32.HI R17, RZ, R3, R20 ;  /* 0x00000003ff113219 */ /* 0x000fc80000011614 */
[----:B------:R-:W-:Y:S01]  /*2240*/  @P3 SHF.R.U32.HI R19, RZ, R3, R6 ;  /* 0x00000003ff133219 */ /* 0x000fe20000011606 */
[----:B------:R-:W-:-:S04]  /*2250*/  IMAD R17, R40, R17, RZ ;  /* 0x0000001128117224 */ /* 0x000fc800078e02ff */
[----:B------:R-:W-:Y:S01]  /*2260*/  IMAD R6, R40, R19, RZ ;  /* 0x0000001328067224 */ /* 0x000fe200078e02ff */
[C---:B------:R-:W-:Y:S02]  /*2270*/  ISETP.GE.AND P0, PT, R5.reuse, R17, PT ;  /* 0x000000110500720c */ /* 0x040fe40003f06270 */
[----:B------:R-:W-:Y:S02]  /*2280*/  IADD3 R17, PT, PT, -R5, RZ, RZ ;  /* 0x000000ff05117210 */ /* 0x000fe40007ffe1ff */
[----:B------:R-:W-:Y:S01]  /*2290*/  ISETP.GE.OR P0, PT, R7, R6, P0 ;  /* 0x000000060700720c */ /* 0x000fe20000706670 */
[----:B------:R-:W-:-:S04]  /*22a0*/  IMAD.HI.U32 R6, R5, R2, RZ ;  /* 0x0000000205067227 */ /* 0x000fc800078e00ff */
[----:B------:R-:W-:Y:S01]  /*22b0*/  IMAD R8, R4, R17, R8 ;  /* 0x0000001104087224 */ /* 0x000fe200078e0208 */
[----:B------:R-:W-:-:S04]  /*22c0*/  SHF.R.U32.HI R6, RZ, R3, R6 ;  /* 0x00000003ff067219 */ /* 0x000fc80000011606 */
[----:B------:R-:W-:-:S03]  /*22d0*/  SEL R6, R5, R6, !P3 ;  /* 0x0000000605067207 */ /* 0x000fc60005800000 */
[----:B------:R-:W-:-:S04]  /*22e0*/  @!P0 IMAD.HI.U32 R16, R7, R2, RZ ;  /* 0x0000000207108227 */ /* 0x000fc800078e00ff */
[----:B------:R-:W-:Y:S01]  /*22f0*/  IMAD.MOV R2, RZ, RZ, -R6 ;  /* 0x000000ffff027224 */ /* 0x000fe200078e0a06 */
[----:B------:R-:W-:-:S03]  /*2300*/  @!P0 SHF.R.U32.HI R16, RZ, R3, R16 ;  /* 0x00000003ff108219 */ /* 0x000fc60000011610 */
[----:B------:R-:W-:Y:S01]  /*2310*/  IMAD R2, R40, R2, R5 ;  /* 0x0000000228027224 */ /* 0x000fe200078e0205 */
[----:B------:R-:W-:-:S05]  /*2320*/  @!P0 SEL R3, R7, R16, !P3 ;  /* 0x0000001007038207 */ /* 0x000fca0005800000 */
[--C-:B------:R-:W-:Y:S02]  /*2330*/  @!P0 IMAD.IADD R6, R6, 0x1, -R3.reuse ;  /* 0x0000000106068824 */ /* 0x100fe400078e0a03 */
[----:B------:R-:W-:Y:S01]  /*2340*/  @!P0 IMAD R3, R2, R19, R3 ;  /* 0x0000001302038224 */ /* 0x000fe200078e0203 */
[----:B------:R-:W-:Y:S01]  /*2350*/  IADD3 R2, PT, PT, -R7, RZ, RZ ;  /* 0x000000ff07027210 */ /* 0x000fe20007ffe1ff */
[----:B------:R-:W-:Y:S02]  /*2360*/  @!P0 IMAD R5, R40, R6, R7 ;  /* 0x0000000628058224 */ /* 0x000fe400078e0207 */
[----:B------:R-:W-:Y:S02]  /*2370*/  @!P0 IMAD.MOV.U32 R7, RZ, RZ, R3 ;  /* 0x000000ffff078224 */ /* 0x000fe400078e0003 */
[----:B------:R-:W-:Y:S02]  /*2380*/  IMAD R2, R18, R2, R11 ;  /* 0x0000000212027224 */ /* 0x000fe400078e020b */
[----:B------:R-:W-:-:S02]  /*2390*/  IMAD R8, R5, R4, R8 ;  /* 0x0000000405087224 */ /* 0x000fc400078e0208 */
[----:B------:R-:W-:Y:S02]  /*23a0*/  IMAD R11, R7, R18, R2 ;  /* 0x00000012070b7224 */ /* 0x000fe400078e0202 */
.L_x_34:
[----:B------:R-:W1:Y:S02]  /*23b0*/  LDCU UR8, c[0x0][0xb30] ;  /* 0x00016600ff0877ac */ /* 0x000e640008000800 */
[----:B-1----:R-:W-:-:S09]  /*23c0*/  UISETP.NE.AND UP0, UPT, UR8, 0x1, UPT ;  /* 0x000000010800788c */ /* 0x002fd2000bf05270 */
[----:B------:R-:W-:Y:S05]  /*23d0*/  BRA.U UP0, `(.L_x_35) ;  /* 0x0000000100407547 */ /* 0x000fea000b800000 */
[----:B------:R-:W1:Y:S08]  /*23e0*/  LDC.64 R4, c[0x0][0xb10] ;  /* 0x0002c400ff047b82 */ /* 0x000e700000000a00 */
[----:B------:R-:W2:Y:S08]  /*23f0*/  LDC.64 R2, c[0x0][0xb18] ;  /* 0x0002c600ff027b82 */ /* 0x000eb00000000a00 */
[----:B------:R-:W3:Y:S08]  /*2400*/  LDC R6, c[0x0][0xb20] ;  /* 0x0002c800ff067b82 */ /* 0x000ef00000000800 */
[----:B------:R-:W4:Y:S01]  /*2410*/  LDC R16, c[0x0][0xb0c] ;  /* 0x0002c300ff107b82 */ /* 0x000f220000000800 */
[----:B-1----:R-:W-:-:S05]  /*2420*/  IMAD.HI.U32 R4, R11, R4, RZ ;  /* 0x000000040b047227 */ /* 0x002fca00078e00ff */
[----:B------:R-:W-:Y:S01]  /*2430*/  SHF.R.U32.HI R4, RZ, R5, R4 ;  /* 0x00000005ff047219 */ /* 0x000fe20000011604 */
[----:B--2---:R-:W-:Y:S01]  /*2440*/  IMAD.HI.U32 R3, R8, R3, RZ ;  /* 0x0000000308037227 */ /* 0x004fe200078e00ff */
[----:B------:R-:W-:-:S04]  /*2450*/  ISETP.NE.AND P0, PT, R2, 0x1, PT ;  /* 0x000000010200780c */ /* 0x000fc80003f05270 */
[----:B---3--:R-:W-:-:S04]  /*2460*/  SHF.R.U32.HI R3, RZ, R6, R3 ;  /* 0x00000006ff037219 */ /* 0x008fc80000011603 */
[----:B------:R-:W-:Y:S02]  /*2470*/  SEL R3, R8, R3, !P0 ;  /* 0x0000000308037207 */ /* 0x000fe40004000000 */
[----:B----4-:R-:W-:-:S04]  /*2480*/  ISETP.NE.AND P1, PT, R16, 0x1, PT ;  /* 0x000000011000780c */ /* 0x010fc80003f25270 */
[----:B------:R-:W-:-:S05]  /*2490*/  SEL R4, R11, R4, !P1 ;  /* 0x000000040b047207 */ /* 0x000fca0004800000 */
[----:B------:R-:W-:Y:S02]  /*24a0*/  IMAD.IADD R5, R3, 0x1, -R4 ;  /* 0x0000000103057824 */ /* 0x000fe400078e0a04 */
[----:B------:R-:W-:Y:S02]  /*24b0*/  IMAD.IADD R3, R4, 0x1, -R3 ;  /* 0x0000000104037824 */ /* 0x000fe400078e0a03 */
[----:B------:R-:W-:Y:S02]  /*24c0*/  IMAD R11, R5, R16, R11 ;  /* 0x00000010050b7224 */ /* 0x000fe400078e020b */
[----:B------:R-:W-:-:S07]  /*24d0*/  IMAD R8, R3, R2, R8 ;  /* 0x0000000203087224 */ /* 0x000fce00078e0208 */
.L_x_35:
[----:B------:R-:W-:Y:S01]  /*24e0*/  VIADD R14, R14, 0x1 ;  /* 0x000000010e0e7836 */ /* 0x000fe20000000000 */
[----:B------:R-:W-:Y:S01]  /*24f0*/  PLOP3.LUT P1, PT, PT, PT, PT, 0x80, 0x8 ;  /* 0x000000000008781c */ /* 0x000fe20003f2f070 */
[----:B------:R-:W-:Y:S02]  /*2500*/  IMAD.IADD R99, R11, 0x1, R96 ;  /* 0x000000010b637824 */ /* 0x000fe400078e0260 */
[----:B------:R-:W-:Y:S01]  /*2510*/  IMAD.IADD R97, R8, 0x1, R81 ;  /* 0x0000000108617824 */ /* 0x000fe200078e0251 */
[----:B------:R-:W-:-:S04]  /*2520*/  ISETP.NE.AND P0, PT, R14, 0x2, PT ;  /* 0x000000020e00780c */ /* 0x000fc80003f05270 */
[----:B------:R-:W-:Y:S02]  /*2530*/  SEL R2, RZ, 0x1, P0 ;  /* 0x00000001ff027807 */ /* 0x000fe40000000000 */
[----:B------:R-:W-:Y:S02]  /*2540*/  SEL R14, R14, RZ, P0 ;  /* 0x000000ff0e0e7207 */ /* 0x000fe40000000000 */
[----:B------:R-:W-:Y:S01]  /*2550*/  LOP3.LUT R13, R13, R2, RZ, 0x3c, !PT ;  /* 0x000000020d0d7212 */ /* 0x000fe200078e3cff */
[----:B------:R-:W-:Y:S06]  /*2560*/  @P2 BRA `(.L_x_36) ;  /* 0xfffffff000a02947 */ /* 0x000fec000383ffff */
[----:B------:R-:W-:Y:S01]  /*2570*/  UIADD3 UR4, UPT, UPT, UR4, 0xd8, URZ ;  /* 0x000000d804047890 */ /* 0x000fe2000fffe0ff */
[----:B------:R-:W-:-:S03]  /*2580*/  SHF.L.U32 R3, R15, 0x1f, RZ ;  /* 0x0000001f0f037819 */ /* 0x000fc600000006ff */
[----:B------:R-:W-:-:S09]  /*2590*/  ULEA UR5, UR6, UR4, 0x3 ;  /* 0x0000000406057291 */ /* 0x000fd2000f8e18ff */
[----:B------:R-:W1:Y:S02]  /*25a0*/  SYNCS.PHASECHK.TRANS64.TRYWAIT P0, [UR5], R3 ;  /* 0x00000003ff0075a7 */ /* 0x000e640008001105 */
[----:B-1----:R-:W-:Y:S05]  /*25b0*/  @!P0 BRA `(.L_x_37) ;  /* 0x0000004c00208947 */ /* 0x002fea0003800000 */
.L_x_124:
[----:B------:R-:W-:-:S04]  /*25c0*/  UIADD3 UR6, UPT, UPT, UR6, 0x1, URZ ;  /* 0x0000000106067890 */ /* 0x000fc8000fffe0ff */
[----:B------:R-:W-:-:S04]  /*25d0*/  UISETP.NE.AND UP0, UPT, UR6, 0x1b, UPT ;  /* 0x0000001b0600788c */ /* 0x000fc8000bf05270 */
[----:B------:R-:W-:Y:S02]  /*25e0*/  USEL UR7, URZ, 0x1, UP0 ;  /* 0x00000001ff077887 */ /* 0x000fe40008000000 */
[----:B------:R-:W-:-:S04]  /*25f0*/  USEL UR6, UR6, URZ, UP0 ;  /* 0x000000ff06067287 */ /* 0x000fc80008000000 */
[----:B------:R-:W-:Y:S01]  /*2600*/  ULEA UR5, UR6, UR4, 0x3 ;  /* 0x0000000406057291 */ /* 0x000fe2000f8e18ff */
[----:B------:R-:W-:-:S04]  /*2610*/  LOP3.LUT R2, R15, UR7, RZ, 0x3c, !PT ;  /* 0x000000070f027c12 */ /* 0x000fc8000f8e3cff */
[----:B-1----:R-:W-:-:S04]  /*2620*/  SHF.L.U32 R3, R2, 0x1f, RZ ;  /* 0x0000001f02037819 */ /* 0x002fc800000006ff */
[----:B------:R-:W1:Y:S02]  /*2630*/  SYNCS.PHASECHK.TRANS64.TRYWAIT P0, [UR5], R3 ;  /* 0x00000003ff0075a7 */ /* 0x000e640008001105 */
[----:B-1----:R-:W-:Y:S05]  /*2640*/  @!P0 BRA `(.L_x_38) ;  /* 0x0000004c00148947 */ /* 0x002fea0003800000 */
.L_x_126:
        /* <DEDUP_REMOVED lines=9> */
.L_x_128:
        /* <DEDUP_REMOVED lines=9> */
.L_x_130:
        /* <DEDUP_REMOVED lines=9> */
.L_x_132:
        /* <DEDUP_REMOVED lines=9> */
.L_x_134:
        /* <DEDUP_REMOVED lines=9> */
.L_x_136:
        /* <DEDUP_REMOVED lines=9> */
.L_x_138:
        /* <DEDUP_REMOVED lines=9> */
.L_x_140:
        /* <DEDUP_REMOVED lines=9> */
.L_x_142:
        /* <DEDUP_REMOVED lines=9> */
.L_x_144:
        /* <DEDUP_REMOVED lines=9> */
.L_x_146:
        /* <DEDUP_REMOVED lines=9> */
.L_x_148:
        /* <DEDUP_REMOVED lines=9> */
.L_x_150:
        /* <DEDUP_REMOVED lines=9> */
.L_x_152:
        /* <DEDUP_REMOVED lines=9> */
.L_x_154:
        /* <DEDUP_REMOVED lines=9> */
.L_x_156:
        /* <DEDUP_REMOVED lines=9> */
.L_x_158:
        /* <DEDUP_REMOVED lines=9> */
.L_x_160:
        /* <DEDUP_REMOVED lines=9> */
.L_x_162:
        /* <DEDUP_REMOVED lines=9> */
.L_x_164:
        /* <DEDUP_REMOVED lines=9> */
.L_x_166:
        /* <DEDUP_REMOVED lines=9> */
.L_x_168:
        /* <DEDUP_REMOVED lines=9> */
.L_x_170:
        /* <DEDUP_REMOVED lines=9> */
.L_x_172:
        /* <DEDUP_REMOVED lines=9> */
.L_x_174:
[----:B------:R-:W-:-:S04]  /*33d0*/  UIADD3 UR6, UPT, UPT, UR6, 0x1, URZ ;  /* 0x0000000106067890 */ /* 0x000fc8000fffe0ff */
[----:B------:R-:W-:-:S04]  /*33e0*/  UISETP.NE.AND UP0, UPT, UR6, 0x1b, UPT ;  /* 0x0000001b0600788c */ /* 0x000fc8000bf05270 */
[----:B------:R-:W-:Y:S02]  /*33f0*/  USEL UR5, URZ, 0x1, UP0 ;  /* 0x00000001ff057887 */ /* 0x000fe40008000000 */
[----:B------:R-:W-:-:S04]  /*3400*/  USEL UR6, UR6, URZ, UP0 ;  /* 0x000000ff06067287 */ /* 0x000fc80008000000 */
[----:B------:R-:W-:Y:S01]  /*3410*/  ULEA UR6, UR6, UR4, 0x3 ;  /* 0x0000000406067291 */ /* 0x000fe2000f8e18ff */
[----:B-1----:R-:W-:-:S04]  /*3420*/  LOP3.LUT R3, R2, UR5, RZ, 0x3c, !PT ;  /* 0x0000000502037c12 */ /* 0x002fc8000f8e3cff */
[----:B------:R-:W-:Y:S01]  /*3430*/  SHF.L.U32 R3, R3, 0x1f, RZ ;  /* 0x0000001f03037819 */ /* 0x000fe200000006ff */
[----:B----4-:R-:W-:-:S07]  /*3440*/  IMAD.U32 R0, RZ, RZ, UR6 ;  /* 0x00000006ff007e24 */ /* 0x010fce000f8e00ff */
.L_x_63:
[----:B-1----:R1:W2:Y:S02]  /*3450*/  SYNCS.PHASECHK.TRANS64.TRYWAIT P0, [R0+URZ], R3 ;  /* 0x00000003000075a7 */ /* 0x0022a400080011ff */
[----:B--2---:R-:W-:Y:S05]  /*3460*/  @!P0 NANOSLEEP.SYNCS 0x989680 ;  /* 0x009896800000895d */ /* 0x004fea0003900000 */
[----:B------:R-:W2:Y:S02]  /*3470*/  @!P0 SYNCS.PHASECHK.TRANS64 P0, [R0+URZ], R3 ;  /* 0x00000003000085a7 */ /* 0x000ea400080010ff */
[----:B--2---:R-:W-:Y:S05]  /*3480*/  @P0 EXIT ;  /* 0x000000000000094d */ /* 0x004fea0003800000 */
[----:B------:R-:W-:Y:S05]  /*3490*/  BRA `(.L_x_63) ;  /* 0xfffffffc00ec7947 */ /* 0x000fea000383ffff */
.L_x_18:
[----:B------:R-:W-:-:S04]  /*34a0*/  UISETP.NE.AND UP1, UPT, UR37, URZ, UPT ;  /* 0x000000ff2500728c */ /* 0x000fc8000bf25270 */
[----:B------:R-:W-:-:S09]  /*34b0*/  UISETP.NE.OR UP1, UPT, UR8, 0x1, UP1 ;  /* 0x000000010800788c */ /* 0x000fd20008f25670 */
[----:B------:R-:W-:Y:S05]  /*34c0*/  BRA.U UP1, `(.L_x_64) ;  /* 0x0000000501487547 */ /* 0x000fea000b800000 */
[----:B------:R-:W-:Y:S01]  /*34d0*/  ISETP.NE.AND P2, PT, R2, RZ, PT ;  /* 0x000000ff0200720c */ /* 0x000fe20003f45270 */
[----:B------:R-:W-:Y:S01]  /*34e0*/  IMAD.MOV.U32 R12, RZ, RZ, 0x1 ;  /* 0x00000001ff0c7424 */ /* 0x000fe200078e00ff */
[----:B------:R-:W-:Y:S02]  /*34f0*/  CS2R R10, SRZ ;  /* 0x00000000000a7805 */ /* 0x000fe4000001ff00 */
[----:B------:R-:W-:Y:S01]  /*3500*/  CS2R R8, SRZ ;  /* 0x0000000000087805 */ /* 0x000fe2000001ff00 */
[----:B------:R-:W-:Y:S01]  /*3510*/  UMOV UR4, 0x400 ;  /* 0x0000040000047882 */ /* 0x000fe20000000000 */
[----:B------:R-:W-:Y:S01]  /*3520*/  UMOV UR6, URZ ;  /* 0x000000ff00067c82 */ /* 0x000fe20008000000 */
[----:B------:R-:W-:-:S12]  /*3530*/  ULEA UR37, UR37, UR4, 0x18 ;  /* 0x0000000425257291 */ /* 0x000fd8000f8ec0ff */
.L_x_68:
[----:B------:R-:W-:Y:S02]  /*3540*/  LEA R0, R8, UR37, 0x3 ;  /* 0x0000002508007c11 */ /* 0x000fe4000f8e18ff */
[----:B------:R-:W-:-:S03]  /*3550*/  SHF.L.U32 R5, R9, 0x1f, RZ ;  /* 0x0000001f09057819 */ /* 0x000fc600000006ff */
[----:B------:R-:W-:Y:S01]  /*3560*/  VIADD R4, R0, 0x240 ;  /* 0x0000024000047836 */ /* 0x000fe20000000000 */
[----:B------:R-:W1:Y:S02]  /*3570*/  SYNCS.PHASECHK.TRANS64.TRYWAIT P0, [R0+URZ+0x230], R5 ;  /* 0x00023005000075a7 */ /* 0x000e6400080011ff */
[----:B-1----:R-:W-:Y:S05]  /*3580*/  @!P0 BRA `(.L_x_65) ;  /* 0x00000044009c8947 */ /* 0x002fea0003800000 */
.L_x_175:
[----:B------:R-:W-:Y:S01]  /*3590*/  ULEA UR5, UR6, UR37, 0x3 ;  /* 0x0000002506057291 */ /* 0x000fe2000f8e18ff */
[----:B------:R-:W-:Y:S02]  /*35a0*/  PRMT R4, RZ, 0x654, R4 ;  /* 0x00000654ff047816 */ /* 0x000fe40000000004 */
[----:B-1----:R-:W-:Y:S01]  /*35b0*/  SHF.L.U32 R5, R12, 0x1f, RZ ;  /* 0x0000001f0c057819 */ /* 0x002fe200000006ff */
[----:B------:R-:W-:Y:S01]  /*35c0*/  UIADD3 UR4, UPT, UPT, UR5, 0x1d0, URZ ;  /* 0x000001d005047890 */ /* 0x000fe2000fffe0ff */
[----:B------:R1:W-:Y:S05]  /*35d0*/  SYNCS.ARRIVE.TRANS64.RED.A1T0 RZ, [R4+URZ], RZ ;  /* 0x000000ff04ff79a7 */ /* 0x0003ea00081004ff */
[----:B------:R-:W-:Y:S01]  /*35e0*/  IMAD.U32 R7, RZ, RZ, UR4 ;  /* 0x00000004ff077e24 */ /* 0x000fe2000f8e00ff */
[----:B------:R-:W2:Y:S04]  /*35f0*/  SYNCS.PHASECHK.TRANS64.TRYWAIT P0, [UR5+0x1e0], R5 ;  /* 0x0001e005ff0075a7 */ /* 0x000ea80008001105 */
[----:B------:R-:W-:Y:S01]  /*3600*/  PRMT R6, R2, 0x654, R7 ;  /* 0x0000065402067816 */ /* 0x000fe20000000007 */
[----:B-1----:R-:W-:Y:S01]  /*3610*/  @!P2 IMAD.MOV.U32 R4, RZ, RZ, 0x10 ;  /* 0x00000010ff04a424 */ /* 0x002fe200078e00ff */
[----:B--2---:R-:W-:Y:S06]  /*3620*/  @!P0 BRA `(.L_x_66) ;  /* 0x0000004400888947 */ /* 0x004fec0003800000 */
.L_x_177:
[----:B------:R-:W-:Y:S01]  /*3630*/  ULEA UR4, UR6, UR37, 0x4 ;  /* 0x0000002506047291 */ /* 0x000fe2000f8e20ff */
[----:B------:R-:W-:Y:S01]  /*3640*/  SEL R3, R6, R3, !P2 ;  /* 0x0000000306037207 */ /* 0x000fe20005000000 */
[----:B------:R-:W-:Y:S01]  /*3650*/  UIADD3 UR5, UPT, UPT, UR5, 0x1d0, URZ ;  /* 0x000001d005057890 */ /* 0x000fe2000fffe0ff */
[----:B-1----:R-:W-:Y:S01]  /*3660*/  LEA R0, R11, UR37, 0x3 ;  /* 0x000000250b007c11 */ /* 0x002fe2000f8e18ff */
[----:B------:R-:W-:Y:S01]  /*3670*/  UIADD3 UR4, UPT, UPT, UR4, 0x260, URZ ;  /* 0x0000026004047890 */ /* 0x000fe2000fffe0ff */
[----:B------:R-:W-:Y:S01]  /*3680*/  SHF.L.U32 R5, R10, 0x1f, RZ ;  /* 0x0000001f0a057819 */ /* 0x000fe200000006ff */
[----:B------:R1:W-:Y:S01]  /*3690*/  @!P2 SYNCS.ARRIVE.TRANS64.RED RZ, [R3+URZ], R4 ;  /* 0x0000000403ffa9a7 */ /* 0x0003e200080004ff */
[----:B------:R-:W-:Y:S01]  /*36a0*/  UIADD3 UR6, UPT, UPT, UR6, 0x1, URZ ;  /* 0x0000000106067890 */ /* 0x000fe2000fffe0ff */
[----:B------:R-:W-:-:S03]  /*36b0*/  VIADD R8, R8, 0x1 ;  /* 0x0000000108087836 */ /* 0x000fc60000000000 */
[----:B------:R-:W-:Y:S02]  /*36c0*/  UISETP.NE.AND UP0, UPT, UR6, 0x2, UPT ;  /* 0x000000020600788c */ /* 0x000fe4000bf05270 */
[----:B------:R-:W-:Y:S06]  /*36d0*/  UGETNEXTWORKID.BROADCAST [UR4], [UR5] ;  /* 0x00000000040073ca */ /* 0x000fec0008000100 */
[----:B------:R-:W-:Y:S01]  /*36e0*/  USEL UR4, URZ, 0x1, UP0 ;  /* 0x00000001ff047887 */ /* 0x000fe20008000000 */
[----:B------:R-:W-:Y:S01]  /*36f0*/  ISETP.NE.AND P0, PT, R8, 0x2, PT ;  /* 0x000000020800780c */ /* 0x000fe20003f05270 */
[----:B------:R-:W-:Y:S01]  /*3700*/  USEL UR6, UR6, URZ, UP0 ;  /* 0x000000ff06067287 */ /* 0x000fe20008000000 */
[----:B------:R-:W2:Y:S03]  /*3710*/  SYNCS.PHASECHK.TRANS64.TRYWAIT P1, [R0+URZ+0x1d0], R5 ;  /* 0x0001d005000075a7 */ /* 0x000ea600080211ff */
[----:B------:R-:W-:Y:S01]  /*3720*/  LOP3.LUT R12, R12, UR4, RZ, 0x3c, !PT ;  /* 0x000000040c0c7c12 */ /* 0x000fe2000f8e3cff */
[----:B-12---:R-:W-:Y:S07]  /*3730*/  @!P1 BRA `(.L_x_67) ;  /* 0x00000044005c9947 */ /* 0x006fee0003800000 */
.L_x_178:
[C---:B------:R-:W-:Y:S01]  /*3740*/  LEA R4, R11.reuse, UR37, 0x4 ;  /* 0x000000250b047c11 */ /* 0x040fe2000f8e20ff */
[----:B-1----:R-:W-:Y:S01]  /*3750*/  VIADD R0, R0, 0x1e0 ;  /* 0x000001e000007836 */ /* 0x002fe20000000000 */
[----:B------:R-:W-:Y:S01]  /*3760*/  SEL R8, R8, RZ, P0 ;  /* 0x000000ff08087207 */ /* 0x000fe20000000000 */
[----:B------:R-:W-:-:S03]  /*3770*/  VIADD R11, R11, 0x1 ;  /* 0x000000010b0b7836 */ /* 0x000fc60000000000 */
[----:B------:R-:W1:Y:S01]  /*3780*/  LDS.128 R4, [R4+0x260] ;  /* 0x0002600004047984 */ /* 0x000e620000000c00 */
[----:B------:R-:W-:Y:S02]  /*3790*/  PRMT R0, RZ, 0x654, R0 ;  /* 0x00000654ff007816 */ /* 0x000fe40000000000 */
[C---:B------:R-:W-:Y:S01]  /*37a0*/  ISETP.NE.AND P1, PT, R11.reuse, 0x2, PT ;  /* 0x000000020b00780c */ /* 0x040fe20003f25270 */
[----:B------:R-:W-:Y:S01]  /*37b0*/  @!PT LDS RZ, [RZ] ;  /* 0x00000000fffff984 */ /* 0x000fe20000000800 */
[----:B------:R-:W-:Y:S01]  /*37c0*/  @!PT LDS RZ, [RZ] ;  /* 0x00000000fffff984 */ /* 0x000fe20000000800 */
[----:B------:R-:W-:Y:S01]  /*37d0*/  @!PT LDS RZ, [RZ] ;  /* 0x00000000fffff984 */ /* 0x000fe20000000800 */
[----:B------:R-:W-:Y:S01]  /*37e0*/  @!PT LDS RZ, [RZ] ;  /* 0x00000000fffff984 */ /* 0x000fe20000000800 */
[----:B------:R2:W-:Y:S06]  /*37f0*/  MEMBAR.ALL.CTA ;  /* 0x0000000000007992 */ /* 0x0005ec0000008000 */
[----:B--2---:R-:W2:Y:S01]  /*3800*/  FENCE.VIEW.ASYNC.S ;  /* 0x00000000000073c6 */ /* 0x004ea20000000000 */
[----:B------:R-:W-:Y:S01]  /*3810*/  SEL R11, R11, RZ, P1 ;  /* 0x000000ff0b0b7207 */ /* 0x000fe20000800000 */
[----:B--2---:R2:W-:Y:S01]  /*3820*/  SYNCS.ARRIVE.TRANS64.RED.A1T0 RZ, [R0+URZ], RZ ;  /* 0x000000ff00ff79a7 */ /* 0x0045e200081004ff */
[----:B-1----:R-:W-:-:S02]  /*3830*/  LOP3.LUT P3, RZ, R6, 0x1, RZ, 0xc0, !PT ;  /* 0x0000000106ff7812 */ /* 0x002fc4000786c0ff */
[----:B------:R-:W-:-:S04]  /*3840*/  SEL R5, RZ, 0x1, P1 ;  /* 0x00000001ff057807 */ /* 0x000fc80000800000 */
[----:B------:R-:W-:Y:S02]  /*3850*/  LOP3.LUT R10, R10, R5, RZ, 0x3c, !PT ;  /* 0x000000050a0a7212 */ /* 0x000fe400078e3cff */
[----:B--2---:R-:W-:-:S04]  /*3860*/  SEL R0, RZ, 0x1, P0 ;  /* 0x00000001ff007807 */ /* 0x004fc80000000000 */
[----:B------:R-:W-:Y:S01]  /*3870*/  LOP3.LUT R9, R9, R0, RZ, 0x3c, !PT ;  /* 0x0000000009097212 */ /* 0x000fe200078e3cff */
[----:B------:R-:W-:Y:S06]  /*3880*/  @P3 BRA `(.L_x_68) ;  /* 0xfffffffc002c3947 */ /* 0x000fec000383ffff */
[----:B------:R-:W-:Y:S01]  /*3890*/  ULEA UR5, UR6, UR37, 0x3 ;  /* 0x0000002506057291 */ /* 0x000fe2000f8e18ff */
[----:B------:R-:W-:-:S08]  /*38a0*/  SHF.L.U32 R3, R12, 0x1f, RZ ;  /* 0x0000001f0c037819 */ /* 0x000fd000000006ff */
[----:B------:R-:W1:Y:S02]  /*38b0*/  SYNCS.PHASECHK.TRANS64 P0, [UR5+0x1e0], R3 ;  /* 0x0001e003ff0075a7 */ /* 0x000e640008001005 */
[----:B-1----:R-:W-:Y:S05]  /*38c0*/  @P0 BRA `(.L_x_69) ;  /* 0x0000000000080947 */ /* 0x002fea0003800000 */
[----:B------:R-:W1:Y:S02]  /*38d0*/  SYNCS.PHASECHK.TRANS64.TRYWAIT P0, [UR5+0x1e0], R3 ;  /* 0x0001e003ff0075a7 */ /* 0x000e640008001105 */
[----:B-1----:R-:W-:Y:S05]  /*38e0*/  @!P0 BRA `(.L_x_70) ;  /* 0x0000004400048947 */ /* 0x002fea0003800000 */
.L_x_69:
[----:B------:R-:W-:-:S04]  /*38f0*/  UIADD3 UR4, UPT, UPT, UR6, 0x1, URZ ;  /* 0x0000000106047890 */ /* 0x000fc8000fffe0ff */
[----:B------:R-:W-:-:S04]  /*3900*/  UISETP.NE.AND UP0, UPT, UR4, 0x2, UPT ;  /* 0x000000020400788c */ /* 0x000fc8000bf05270 */
[----:B------:R-:W-:Y:S02]  /*3910*/  USEL UR7, URZ, 0x1, UP0 ;  /* 0x00000001ff077887 */ /* 0x000fe40008000000 */
[----:B------:R-:W-:-:S04]  /*3920*/  USEL UR4, UR4, URZ, UP0 ;  /* 0x000000ff04047287 */ /* 0x000fc80008000000 */
[----:B------:R-:W-:Y:S01]  /*3930*/  ULEA UR4, UR4, UR37, 0x3 ;  /* 0x0000002504047291 */ /* 0x000fe2000f8e18ff */
[----:B-1----:R-:W-:-:S04]  /*3940*/  LOP3.LUT R3, R12, UR7, RZ, 0x3c, !PT ;  /* 0x000000070c037c12 */ /* 0x002fc8000f8e3cff */
[----:B------:R-:W-:-:S04]  /*3950*/  SHF.L.U32 R0, R3, 0x1f, RZ ;  /* 0x0000001f03007819 */ /* 0x000fc800000006ff */
[----:B------:R-:W1:Y:S02]  /*3960*/  SYNCS.PHASECHK.TRANS64 P0, [UR4+0x1e0], R0 ;  /* 0x0001e000ff0075a7 */ /* 0x000e640008001004 */
[----:B-1----:R-:W-:Y:S05]  /*3970*/  @P0 EXIT ;  /* 0x000000000000094d */ /* 0x002fea0003800000 */
[----:B------:R-:W-:Y:S02]  /*3980*/  SHF.L.U32 R3, R3, 0x1f, RZ ;  /* 0x0000001f03037819 */ /* 0x000fe400000006ff */
[----:B------:R-:W-:-:S07]  /*3990*/  MOV R0, UR4 ;  /* 0x0000000400007c02 */ /* 0x000fce0008000f00 */
.L_x_71:
[----:B-1----:R1:W2:Y:S02]  /*39a0*/  SYNCS.PHASECHK.TRANS64.TRYWAIT P0, [R0+URZ+0x1e0], R3 ;  /* 0x0001e003000075a7 */ /* 0x0022a400080011ff */
[----:B--2---:R-:W-:Y:S05]  /*39b0*/  @!P0 NANOSLEEP.SYNCS 0x989680 ;  /* 0x009896800000895d */ /* 0x004fea0003900000 */
[----:B------:R-:W2:Y:S02]  /*39c0*/  @!P0 SYNCS.PHASECHK.TRANS64 P0, [R0+URZ+0x1e0], R3 ;  /* 0x0001e003000085a7 */ /* 0x000ea400080010ff */
[----:B--2---:R-:W-:Y:S05]  /*39d0*/  @P0 EXIT ;  /* 0x000000000000094d */ /* 0x004fea0003800000 */
[----:B------:R-:W-:Y:S05]  /*39e0*/  BRA `(.L_x_71) ;  /* 0xfffffffc00ec7947 */ /* 0x000fea000383ffff */
.L_x_64:
[----:B------:R-:W-:-:S09]  /*39f0*/  UISETP.NE.AND UP1, UPT, UR8, URZ, UPT ;  /* 0x000000ff0800728c */ /* 0x000fd2000bf25270 */
[----:B------:R-:W-:Y:S05]  /*3a00*/  BRA.U UP1, `(.L_x_72) ;  /* 0x0000000d01907547 */ /* 0x000fea000b800000 */
[----:B------:R-:W-:Y:S01]  /*3a10*/  UMOV UR4, 0x40 ;  /* 0x0000004000047882 */ /* 0x000fe20000000000 */
[----:B------:R-:W-:Y:S01]  /*3a20*/  NOP ;  /* 0x0000000000007918 */ /* 0x000fe20000000000 */
[----:B------:R-:W-:Y:S01]  /*3a30*/  ULEA UR4, UR37, UR4, 0x18 ;  /* 0x0000000425047291 */ /* 0x000fe2000f8ec0ff */
[----:B------:R-:W-:Y:S02]  /*3a40*/  UMOV UR5, 0x400 ;  /* 0x0000040000057882 */ /* 0x000fe40000000000 */
[----:B------:R-:W-:-:S06]  /*3a50*/  ULEA UR37, UR37, UR5, 0x18 ;  /* 0x0000000525257291 */ /* 0x000fcc000f8ec0ff */
[----:B------:R-:W1:Y:S02]  /*3a60*/  LDS.U8 R0, [UR4+0x1c] ;  /* 0x00001c04ff007984 */ /* 0x000e640008000000 */
[----:B-1----:R-:W-:-:S13]  /*3a70*/  ISETP.NE.AND P0, PT, R0, RZ, PT ;  /* 0x000000ff0000720c */ /* 0x002fda0003f05270 */
[----:B------:R-:W-:Y:S05]  /*3a80*/  @P0 BRA `(.L_x_73) ;  /* 0x0000000000580947 */ /* 0x000fea0003800000 */
[----:B------:R-:W-:-:S13]  /*3a90*/  ELECT P0, URZ, PT ;  /* 0x0000000000ff782f */ /* 0x000fda0003800000 */
[----:B------:R-:W-:Y:S05]  /*3aa0*/  @!P0 BRA `(.L_x_74) ;  /* 0x0000000000608947 */ /* 0x000fea0003800000 */
[----:B------:R-:W-:Y:S01]  /*3ab0*/  UMOV UR5, 0x10 ;  /* 0x0000001000057882 */ /* 0x000fe20000000000 */
[----:B------:R-:W-:Y:S01]  /*3ac0*/  HFMA2 R0, -RZ, RZ, 0, 5.9604644775390625e-08 ;  /* 0x00000001ff007431 */ /* 0x000fe200000001ff */
[----:B------:R-:W-:-:S03]  /*3ad0*/  MOV R2, 0xffff ;  /* 0x0000ffff00027802 */ /* 0x000fc60000000f00 */
[----:B------:R-:W-:Y:S04]  /*3ae0*/  DEPBAR.LE SB1, 0x36 ;  /* 0x00009d800000791a */ /* 0x000fe80000000000 */
[----:B------:R-:W1:Y:S02]  /*3af0*/  UTCATOMSWS.FIND_AND_SET.ALIGN UP0, UR5, UR5 ;  /* 0x00000005000575e3 */ /* 0x000e640008000800 */
[----:B-1----:R-:W-:Y:S01]  /*3b00*/  MOV R3, UR5 ;  /* 0x0000000500037c02 */ /* 0x002fe20008000f00 */
[----:B------:R-:W-:Y:S06]  /*3b10*/  BRA.U UP0, `(.L_x_75) ;  /* 0x0000000100187547 */ /* 0x000fec000b800000 */
.L_x_76:
[----:B------:R-:W-:Y:S05]  /*3b20*/  NANOSLEEP 0x64 ;  /* 0x000000640000795d */ /* 0x000fea0003800000 */
[----:B------:R-:W-:-:S05]  /*3b30*/  UMOV UR5, 0x10 ;  /* 0x0000001000057882 */ /* 0x000fca0000000000 */
[----:B------:R-:W-:Y:S04]  /*3b40*/  DEPBAR.LE SB1, 0x36 ;  /* 0x00009d800000791a */ /* 0x000fe80000000000 */
[----:B------:R-:W1:Y:S02]  /*3b50*/  UTCATOMSWS.FIND_AND_SET.ALIGN UP0, UR5, UR5 ;  /* 0x00000005000575e3 */ /* 0x000e640008000800 */
[----:B-1----:R-:W-:Y:S01]  /*3b60*/  MOV R3, UR5 ;  /* 0x0000000500037c02 */ /* 0x002fe20008000f00 */
[----:B------:R-:W-:Y:S05]  /*3b70*/  BRA.U !UP0, `(.L_x_76) ;  /* 0xfffffffd08e87547 */ /* 0x000fea000b83ffff */
.L_x_75:
[-C--:B------:R-:W-:Y:S02]  /*3b80*/  SHF.L.U32 R2, R2, R3.reuse, RZ ;  /* 0x0000000302027219 */ /* 0x080fe400000006ff */
[----:B------:R-:W-:Y:S01]  /*3b90*/  SHF.L.U32 R0, R0, R3, RZ ;  /* 0x0000000300007219 */ /* 0x000fe200000006ff */
[----:B------:R-:W-:Y:S02]  /*3ba0*/  IMAD.SHL.U32 R3, R3, 0x20, RZ ;  /* 0x0000002003037824 */ /* 0x000fe400078e00ff */
[----:B------:R1:W-:Y:S04]  /*3bb0*/  ATOMS.OR RZ, [UR4+0x14], R2 ;  /* 0x00001402ffff798c */ /* 0x0003e8000b000004 */
[----:B------:R1:W-:Y:S04]  /*3bc0*/  ATOMS.OR RZ, [UR4+0x18], R0 ;  /* 0x00001800ffff798c */ /* 0x0003e8000b000004 */
[----:B------:R1:W-:Y:S01]  /*3bd0*/  STS [UR37+0x280], R3 ;  /* 0x00028003ff007988 */ /* 0x0003e20008000825 */
[----:B------:R-:W-:Y:S05]  /*3be0*/  BRA `(.L_x_74) ;  /* 0x0000000000107947 */ /* 0x000fea0003800000 */
.L_x_73:
[----:B------:R-:W-:Y:S02]  /*3bf0*/  MOV R0, 0xffffffff ;  /* 0xffffffff00007802 */ /* 0x000fe40000000f00 */
[----:B------:R-:W-:-:S03]  /*3c00*/  MOV R2, 0x3c30 ;  /* 0x00003c3000027802 */ /* 0x000fc60000000f00 */
[----:B------:R1:W-:Y:S04]  /*3c10*/  STS [UR37+0x280], R0 ;  /* 0x00028000ff007988 */ /* 0x0003e80008000825 */
[----:B-1-3-5:R-:W-:Y:S05]  /*3c20*/  CALL.REL.NOINC `($__internal_1_$__cuda_sm10x_tcgen05_guardrail_trap_phase_invalid_during_alloc) ;  /* 0x0000004400807944 */ /* 0x02afea0003c00000 */
.L_x_74:
[----:B------:R-:W-:Y:S05]  /*3c30*/  WARPSYNC.ALL ;  /* 0x0000000000007948 */ /* 0x000fea0003800000 */
[----:B------:R-:W2:Y:S01]  /*3c40*/  S2UR UR6, SR_CgaCtaId ;  /* 0x00000000000679c3 */ /* 0x000ea20000008800 */
[----:B------:R-:W-:Y:S01]  /*3c50*/  UMOV UR4, 0x400 ;  /* 0x0000040000047882 */ /* 0x000fe20000000000 */
[----:B------:R-:W-:-:S06]  /*3c60*/  NOP ;  /* 0x0000000000007918 */ /* 0x000fcc0000000000 */
[----:B------:R-:W-:Y:S06]  /*3c70*/  BAR.ARV 0x6, 0xa0 ;  /* 0x0182800000007b1d */ /* 0x000fec0000002000 */
[----:B------:R-:W4:Y:S01]  /*3c80*/  LDCU UR7, c[0x0][0x38c] ;  /* 0x00007180ff0777ac */ /* 0x000f220008000800 */
[----:B------:R-:W-:Y:S01]  /*3c90*/  IMAD.MOV.U32 R11, RZ, RZ, 0x1 ;  /* 0x00000001ff0b7424 */ /* 0x000fe200078e00ff */
[----:B------:R-:W-:Y:S01]  /*3ca0*/  CS2R R8, SRZ ;  /* 0x0000000000087805 */ /* 0x000fe2000001ff00 */
[----:B------:R-:W-:Y:S01]  /*3cb0*/  IMAD.MOV.U32 R10, RZ, RZ, RZ ;  /* 0x000000ffff0a7224 */ /* 0x000fe200078e00ff */
[----:B------:R-:W-:Y:S01]  /*3cc0*/  UMOV UR17, URZ ;  /* 0x000000ff00117c82 */ /* 0x000fe20008000000 */
[----:B------:R-:W-:Y:S01]  /*3cd0*/  UMOV UR16, URZ ;  /* 0x000000ff00107c82 */ /* 0x000fe20008000000 */
[----:B------:R-:W-:Y:S01]  /*3ce0*/  UMOV UR22, 0x0 ;  /* 0x0000000000167882 */ /* 0x000fe20000000000 */
[----:B------:R-:W-:Y:S01]  /*3cf0*/  UMOV UR23, 0x41084a0 ;  /* 0x041084a000177882 */ /* 0x000fe20000000000 */
[----:B------:R-:W-:Y:S01]  /*3d00*/  UMOV UR20, 0x0 ;  /* 0x0000000000147882 */ /* 0x000fe20000000000 */
[----:B------:R-:W-:Y:S01]  /*3d10*/  UMOV UR21, 0x41084a0 ;  /* 0x041084a000157882 */ /* 0x000fe20000000000 */
[----:B--2---:R-:W-:Y:S01]  /*3d20*/  ULEA UR6, UR6, UR4, 0x18 ;  /* 0x0000000406067291 */ /* 0x004fe2000f8ec0ff */
[----:B------:R-:W2:Y:S03]  /*3d30*/  LDCU UR4, c[0x0][0x38c] ;  /* 0x00007180ff0477ac */ /* 0x000ea60008000800 */
[----:B------:R-:W-:-:S02]  /*3d40*/  UIADD3 UR11, UPT, UPT, UR6, 0x1d600, URZ ;  /* 0x0001d600060b7890 */ /* 0x000fc4000fffe0ff */
[----:B----4-:R-:W-:-:S03]  /*3d50*/  UIADD3 UR7, UPT, UPT, UR7, 0x3f, URZ ;  /* 0x0000003f07077890 */ /* 0x010fc6000fffe0ff */
[----:B-1----:R-:W1:Y:S01]  /*3d60*/  LDS R0, [UR6+0x280] ;  /* 0x00028006ff007984 */ /* 0x002e620008000800 */
[----:B------:R-:W-:Y:S02]  /*3d70*/  UIADD3 UR18, UPT, UPT, UR6, 0x2600, URZ ;  /* 0x0000260006127890 */ /* 0x000fe4000fffe0ff */
[----:B------:R-:W-:Y:S02]  /*3d80*/  USHF.R.S32.HI UR5, URZ, 0x1f, UR7 ;  /* 0x0000001fff057899 */ /* 0x000fe40008011407 */
[----:B------:R-:W-:Y:S02]  /*3d90*/  USHF.R.U32.HI UR11, URZ, 0x4, UR11 ;  /* 0x00000004ff0b7899 */ /* 0x000fe4000801160b */
[----:B------:R-:W-:Y:S02]  /*3da0*/  ULEA.HI UR5, UR5, UR7, URZ, 0x6 ;  /* 0x0000000705057291 */ /* 0x000fe4000f8f30ff */
[----:B------:R-:W-:Y:S02]  /*3db0*/  USHF.R.U32.HI UR18, URZ, 0x4, UR18 ;  /* 0x00000004ff127899 */ /* 0x000fe40008011612 */
[----:B------:R-:W-:-:S02]  /*3dc0*/  USHF.R.S32.HI UR5, URZ, 0x6, UR5 ;  /* 0x00000006ff057899 */ /* 0x000fc40008011405 */
[----:B------:R-:W-:Y:S02]  /*3dd0*/  ULOP3.LUT UR11, UR11, 0x3fff, URZ, 0xc0, !UPT ;  /* 0x00003fff0b0b7892 */ /* 0x000fe4000f8ec0ff */
[----:B------:R-:W-:Y:S02]  /*3de0*/  UISETP.LT.AND UP0, UPT, UR5, 0x1, UPT ;  /* 0x000000010500788c */ /* 0x000fe4000bf01270 */
[----:B------:R-:W-:Y:S02]  /*3df0*/  ULOP3.LUT UR18, UR18, 0x3fff, URZ, 0xc0, !UPT ;  /* 0x00003fff12127892 */ /* 0x000fe4000f8ec0ff */
[----:B------:R-:W-:Y:S02]  /*3e00*/  USEL UR10, UR5, 0x1, !UP0 ;  /* 0x00000001050a7887 */ /* 0x000fe4000c000000 */
[----:B------:R-:W-:Y:S02]  /*3e10*/  ULOP3.LUT UR11, UR11, 0x10000, URZ, 0xfc, !UPT ;  /* 0x000100000b0b7892 */ /* 0x000fe4000f8efcff */
[----:B------:R-:W-:-:S02]  /*3e20*/  UIADD3 UR10, UPT, UPT, -UR10, URZ, URZ ;  /* 0x000000ff0a0a7290 */ /* 0x000fc4000fffe1ff */
[----:B--2---:R-:W-:Y:S01]  /*3e30*/  UISETP.GE.AND UP3, UPT, UR4, 0x1, UPT ;  /* 0x000000010400788c */ /* 0x004fe2000bf66270 */
[----:B-1----:R-:W-:-:S15]  /*3e40*/  R2UR UR19, R0 ;  /* 0x00000000001372ca */ /* 0x002fde00000e0000 */
.L_x_83:
[----:B------:R-:W-:Y:S02]  /*3e50*/  LEA R0, R10, UR6, 0x3 ;  /* 0x000000060a007c11 */ /* 0x000fe4000f8e18ff */
[----:B------:R-:W-:Y:S02]  /*3e60*/  SHF.L.U32 R5, R9, 0x1f, RZ ;  /* 0x0000001f09057819 */ /* 0x000fe400000006ff */
[----:B------:R-:W-:Y:S01]  /*3e70*/  PLOP3.LUT P0, PT, PT, PT, UP3, 0x80, 0x8 ;  /* 0x000000000008781c */ /* 0x000fe20003f0f038 */
[----:B------:R-:W-:Y:S01]  /*3e80*/  VIADD R3, R0, 0x1e0 ;  /* 0x000001e000037836 */ /* 0x000fe20000000000 */
[----:B-1----:R-:W1:Y:S02]  /*3e90*/  SYNCS.PHASECHK.TRANS64.TRYWAIT P1, [R0+URZ+0x1d0], R5 ;  /* 0x0001d005000075a7 */ /* 0x002e6400080211ff */
[----:B-1--4-:R-:W-:Y:S09]  /*3ea0*/  @!P1 BRA `(.L_x_77) ;  /* 0x0000003c00ac9947 */ /* 0x012ff20003800000 */
.L_x_180:
[----:B------:R-:W-:Y:S01]  /*3eb0*/  LEA R4, R10, UR6, 0x4 ;  /* 0x000000060a047c11 */ /* 0x000fe2000f8e20ff */
[----:B------:R-:W-:Y:S01]  /*3ec0*/  @UP3 ULEA UR4, UR16, UR6, 0x3 ;  /* 0x0000000610043291 */ /* 0x000fe2000f8e18ff */
[----:B------:R-:W-:Y:S01]  /*3ed0*/  PLOP3.LUT P2, PT, PT, PT, PT, 0x80, 0x8 ;  /* 0x000000000008781c */ /* 0x000fe20003f4f070 */
[----:B------:R-:W-:Y:S01]  /*3ee0*/  ULEA UR8, UR17, UR6, 0x3 ;  /* 0x0000000611087291 */ /* 0x000fe2000f8e18ff */
[----:B------:R-:W-:Y:S02]  /*3ef0*/  PRMT R3, RZ, 0x654, R3 ;  /* 0x00000654ff037816 */ /* 0x000fe40000000003 */
[----:B-1----:R-:W1:Y:S01]  /*3f00*/  LDS.128 R4, [R4+0x260] ;  /* 0x0002600004047984 */ /* 0x002e620000000c00 */
[----:B------:R-:W-:Y:S02]  /*3f10*/  @P0 SHF.L.U32 R2, R8, 0x1f, RZ ;  /* 0x0000001f08020819 */ /* 0x000fe400000006ff */
[----:B------:R-:W-:Y:S01]  /*3f20*/  SHF.L.U32 R0, R11, 0x1f, RZ ;  /* 0x0000001f0b007819 */ /* 0x000fe200000006ff */
[----:B------:R-:W-:Y:S01]  /*3f30*/  @!PT LDS RZ, [RZ] ;  /* 0x00000000fffff984 */ /* 0x000fe20000000800 */
[----:B------:R-:W-:Y:S01]  /*3f40*/  @!PT LDS RZ, [RZ] ;  /* 0x00000000fffff984 */ /* 0x000fe20000000800 */
[----:B------:R-:W-:Y:S01]  /*3f50*/  @!PT LDS RZ, [RZ] ;  /* 0x00000000fffff984 */ /* 0x000fe20000000800 */
[----:B------:R-:W-:Y:S01]  /*3f60*/  @!PT LDS RZ, [RZ] ;  /* 0x00000000fffff984 */ /* 0x000fe20000000800 */
[----:B------:R2:W-:Y:S06]  /*3f70*/  MEMBAR.ALL.CTA ;  /* 0x0000000000007992 */ /* 0x0005ec0000008000 */
[----:B--2---:R-:W2:Y:S02]  /*3f80*/  FENCE.VIEW.ASYNC.S ;  /* 0x00000000000073c6 */ /* 0x004ea40000000000 */
[----:B--2---:R2:W-:Y:S01]  /*3f90*/  SYNCS.ARRIVE.TRANS64.RED.A1T0 RZ, [R3+URZ], RZ ;  /* 0x000000ff03ff79a7 */ /* 0x0045e200081004ff */
[----:B------:R2:W4:Y:S01]  /*3fa0*/  @P0 SYNCS.PHASECHK.TRANS64.TRYWAIT P2, [UR4], R2 ;  /* 0x00000002ff0005a7 */ /* 0x0005220008041104 */
[----:B------:R-:W-:Y:S01]  /*3fb0*/  ULEA.HI UR4, UR17, UR17, URZ, 0x1 ;  /* 0x0000001111047291 */ /* 0x000fe2000f8f08ff */
[----:B-1----:R-:W-:-:S03]  /*3fc0*/  LOP3.LUT P1, RZ, R6, 0x1, RZ, 0xc0, !PT ;  /* 0x0000000106ff7812 */ /* 0x002fc6000782c0ff */
[----:B------:R-:W-:Y:S02]  /*3fd0*/  USHF.L.U32 UR9, UR4, 0x5, URZ ;  /* 0x0000000504097899 */ /* 0x000fe400080006ff */
[----:B------:R-:W-:Y:S02]  /*3fe0*/  ULOP3.LUT UR4, UR4, 0xffe, URZ, 0xc0, !UPT ;  /* 0x00000ffe04047892 */ /* 0x000fe4000f8ec0ff */
[----:B------:R-:W-:Y:S02]  /*3ff0*/  ULOP3.LUT UR9, UR9, 0xffffffc0, URZ, 0xc0, !UPT ;  /* 0xffffffc009097892 */ /* 0x000fe4000f8ec0ff */
[----:B------:R-:W-:Y:S02]  /*4000*/  UIADD3 UR4, UPT, UPT, -UR4, UR17, URZ ;  /* 0x0000001104047290 */ /* 0x000fe4000fffe1ff */
[----:B------:R-:W-:Y:S01]  /*4010*/  UIADD3 UR9, UPT, UPT, UR19, UR9, URZ ;  /* 0x0000000913097290 */ /* 0x000fe2000fffe0ff */
[----:B------:R-:W1:Y:S03]  /*4020*/  SYNCS.PHASECHK.TRANS64.TRYWAIT P0, [UR8+0x210], R0 ;  /* 0x00021000ff0075a7 */ /* 0x000e660008001108 */
[----:B------:R-:W-:Y:S01]  /*4030*/  ULEA UR9, UR4, UR9, 0x14 ;  /* 0x0000000904097291 */ /* 0x000fe2000f8ea0ff */
[----:B-12-4-:R-:W-:Y:S11]  /*4040*/  @!P0 BRA `(.L_x_78) ;  /* 0x0000003c00588947 */ /* 0x016ff60003800000 */
.L_x_182:
[----:B------:R-:W-:Y:S01]  /*4050*/  IADD3 R10, PT, PT, R10, 0x1, RZ ;  /* 0x000000010a0a7810 */ /* 0x000fe20007ffe0ff */
[----:B------:R-:W-:Y:S06]  /*4060*/  BRA.U !UP3, `(.L_x_79) ;  /* 0x000000010b987547 */ /* 0x000fec000b800000 */
[----:B------:R-:W-:Y:S01]  /*4070*/  UPLOP3.LUT UP4, UPT, UPT, UPT, UPT, 0x40, 0x4 ;  /* 0x000000000004789c */ /* 0x000fe20003f8e870 */
[----:B------:R-:W-:Y:S01]  /*4080*/  UMOV UR15, UR10 ;  /* 0x0000000a000f7c82 */ /* 0x000fe20008000000 */
[----:B------:R-:W-:Y:S01]  /*4090*/  UMOV UR14, UR5 ;  /* 0x00000005000e7c82 */ /* 0x000fe20008000000 */
[----:B------:R-:W-:-:S08]  /*40a0*/  UMOV UR13, UR16 ;  /* 0x00000010000d7c82 */ /* 0x000fd00008000000 */
.L_x_82:
[----:B------:R-:W-:Y:S02]  /*40b0*/  UIADD3 UR15, UPT, UPT, UR15, 0x1, URZ ;  /* 0x000000010f0f7890 */ /* 0x000fe4000fffe0ff */
[----:B--2---:R-:W-:Y:S02]  /*40c0*/  ULEA UR7, UR13, UR6, 0x3 ;  /* 0x000000060d077291 */ /* 0x004fe4000f8e18ff */
[----:B------:R-:W-:Y:S01]  /*40d0*/  UISETP.NE.AND UP0, UPT, UR15, URZ, UPT ;  /* 0x000000ff0f00728c */ /* 0x000fe2000bf05270 */
[----:B----4-:R-:W-:Y:S10]  /*40e0*/  @P2 BRA `(.L_x_80) ;  /* 0x00000000000c2947 */ /* 0x010ff40003800000 */
[----:B-1----:R-:W-:Y:S04]  /*40f0*/  SHF.L.U32 R3, R8, 0x1f, RZ ;  /* 0x0000001f08037819 */ /* 0x002fe800000006ff */
[----:B------:R-:W1:Y:S02]  /*4100*/  SYNCS.PHASECHK.TRANS64.TRYWAIT P0, [UR7], R3 ;  /* 0x00000003ff0075a7 */ /* 0x000e640008001107 */
[----:B-1----:R-:W-:Y:S05]  /*4110*/  @!P0 BRA `(.L_x_81) ;  /* 0x0000003c003c8947 */ /* 0x002fea0003800000 */
.L_x_80:
[----:B------:R-:W-:Y:S01]  /*4120*/  UISETP.NE.AND UP1, UPT, UR14, 0x1, UPT ;  /* 0x000000010e00788c */ /* 0x000fe2000bf25270 */
[----:B------:R-:W-:Y:S01]  /*4130*/  PLOP3.LUT P2, PT, PT, PT, PT, 0x80, 0x8 ;  /* 0x000000000008781c */ /* 0x000fe20003f4f070 */
[----:B------:R-:W-:Y:S02]  /*4140*/  UIADD3 UR16, UPT, UPT, UR13, 0x1, URZ ;  /* 0x000000010d107890 */ /* 0x000fe4000fffe0ff */
[----:B------:R-:W-:Y:S02]  /*4150*/  ULEA UR24, UR13, UR18, 0x8 ;  /* 0x000000120d187291 */ /* 0x000fe4000f8e40ff */
[----:B------:R-:W-:Y:S01]  /*4160*/  UISETP.NE.AND UP2, UPT, UR16, 0x1b, UPT ;  /* 0x0000001b1000788c */ /* 0x000fe2000bf45270 */
[----:B------:R-:W-:Y:S01]  /*4170*/  PLOP3.LUT P0, PT, PT, PT, UP1, 0x80, 0x8 ;  /* 0x000000000008781c */ /* 0x000fe20003f0f018 */
[----:B------:R-:W-:Y:S02]  /*4180*/  ULEA UR26, UR13, UR11, 0x8 ;  /* 0x0000000b0d1a7291 */ /* 0x000fe4000f8e40ff */
[----:B------:R-:W-:Y:S02]  /*4190*/  USEL UR12, URZ, 0x1, UP2 ;  /* 0x00000001ff0c7887 */ /* 0x000fe40009000000 */
[----:B------:R-:W-:Y:S02]  /*41a0*/  USEL UR16, UR16, URZ, UP2 ;  /* 0x000000ff10107287 */ /* 0x000fe40009000000 */
[----:B------:R-:W-:Y:S02]  /*41b0*/  UIADD3 UR30, UPT, UPT, UR24, 0x80, URZ ;  /* 0x00000080181e7890 */ /* 0x000fe4000fffe0ff */
[----:B------:R-:W-:Y:S01]  /*41c0*/  @UP1 ULEA UR4, UR16, UR6, 0x3 ;  /* 0x0000000610041291 */ /* 0x000fe2000f8e18ff */
[----:B------:R-:W-:Y:S01]  /*41d0*/  LOP3.LUT R8, R8, UR12, RZ, 0x3c, !PT ;  /* 0x0000000c08087c12 */ /* 0x000fe2000f8e3cff */
[----:B------:R-:W-:Y:S02]  /*41e0*/  UIADD3 UR28, UPT, UPT, UR26, 0x2, URZ ;  /* 0x000000021a1c7890 */ /* 0x000fe4000fffe0ff */
[----:B------:R-:W-:Y:S01]  /*41f0*/  UIADD3 UR7, UPT, UPT, UR7, 0xd8, URZ ;  /* 0x000000d807077890 */ /* 0x000fe2000fffe0ff */
[----:B-1----:R-:W-:Y:S01]  /*4200*/  @P0 SHF.L.U32 R0, R8, 0x1f, RZ ;  /* 0x0000001f08000819 */ /* 0x002fe200000006ff */
[----:B------:R-:W-:Y:S01]  /*4210*/  UMOV UR25, 0x80004020 ;  /* 0x8000402000197882 */ /* 0x000fe20000000000 */
[----:B------:R-:W-:Y:S01]  /*4220*/  UMOV UR27, 0x80004020 ;  /* 0x80004020001b7882 */ /* 0x000fe20000000000 */
[----:B------:R-:W-:Y:S01]  /*4230*/  UMOV UR31, 0x80004020 ;  /* 0x80004020001f7882 */ /* 0x000fe20000000000 */
[----:B------:R2:W4:Y:S01]  /*4240*/  @P0 SYNCS.PHASECHK.TRANS64.TRYWAIT P2, [UR4], R0 ;  /* 0x00000000ff0005a7 */ /* 0x0005220008041104 */
[----:B------:R-:W-:Y:S01]  /*4250*/  UIADD3 UR14, UPT, UPT, UR14, -0x1, URZ ;  /* 0xffffffff0e0e7890 */ /* 0x000fe2000fffe0ff */
[----:B------:R2:W-:Y:S01]  /*4260*/  UTCIMMA gdesc[UR24], gdesc[UR26], tmem[UR9], tmem[UR22], idesc[UR23], UP4 ;  /* 0x00ff161a180075ea */ /* 0x0005e2000a000109 */
[----:B------:R-:W-:Y:S01]  /*4270*/  UPLOP3.LUT UP4, UPT, UPT, UPT, UPT, 0x80, 0x8 ;  /* 0x000000000008789c */ /* 0x000fe20003f8f070 */
[----:B------:R-:W-:Y:S01]  /*4280*/  UMOV UR29, 0x80004020 ;  /* 0x80004020001d7882 */ /* 0x000fe20000000000 */
[----:B------:R-:W-:Y:S01]  /*4290*/  UMOV UR13, UR16 ;  /* 0x00000010000d7c82 */ /* 0x000fe20008000000 */
[----:B------:R2:W-:Y:S01]  /*42a0*/  UTCIMMA gdesc[UR30], gdesc[UR28], tmem[UR9], tmem[UR20], idesc[UR21], UPT ;  /* 0x00ff141c1e0075ea */ /* 0x0005e2000b800109 */
[----:B------:R2:W-:Y:S01]  /*42b0*/  UTCBAR [UR7], URZ ;  /* 0x000000ff070073e9 */ /* 0x0005e200080000ff */
[----:B------:R-:W-:Y:S06]  /*42c0*/  BRA.U UP0, `(.L_x_82) ;  /* 0xfffffffd00787547 */ /* 0x000fec000b83ffff */
.L_x_79:
[----:B------:R-:W-:Y:S01]  /*42d0*/  UIADD3 UR17, UPT, UPT, UR17, 0x1, URZ ;  /* 0x0000000111117890 */ /* 0x000fe2000fffe0ff */
[C---:B------:R-:W-:Y:S01]  /*42e0*/  ISETP.NE.AND P0, PT, R10.reuse, 0x2, PT ;  /* 0x000000020a00780c */ /* 0x040fe20003f05270 */
[----:B------:R-:W-:Y:S02]  /*42f0*/  UIADD3 UR8, UPT, UPT, UR8, 0x1f0, URZ ;  /* 0x000001f008087890 */ /* 0x000fe4000fffe0ff */
[----:B------:R-:W-:Y:S01]  /*4300*/  UISETP.NE.AND UP0, UPT, UR17, 0x4, UPT ;  /* 0x000000041100788c */ /* 0x000fe2000bf05270 */
[----:B-12---:R-:W-:Y:S02]  /*4310*/  SEL R0, RZ, 0x1, P0 ;  /* 0x00000001ff007807 */ /* 0x006fe40000000000 */
[----:B------:R-:W-:Y:S01]  /*4320*/  SEL R10, R10, RZ, P0 ;  /* 0x000000ff0a0a7207 */ /* 0x000fe20000000000 */
[----:B------:R-:W-:Y:S01]  /*4330*/  USEL UR4, URZ, 0x1, UP0 ;  /* 0x00000001ff047887 */ /* 0x000fe20008000000 */
[----:B------:R-:W-:Y:S01]  /*4340*/  LOP3.LUT R9, R9, R0, RZ, 0x3c, !PT ;  /* 0x0000000009097212 */ /* 0x000fe200078e3cff */
[----:B------:R-:W-:Y:S01]  /*4350*/  USEL UR17, UR17, URZ, UP0 ;  /* 0x000000ff11117287 */ /* 0x000fe20008000000 */
[----:B------:R1:W-:Y:S03]  /*4360*/  UTCBAR [UR8], URZ ;  /* 0x000000ff080073e9 */ /* 0x0003e600080000ff */
[----:B------:R-:W-:Y:S01]  /*4370*/  LOP3.LUT R11, R11, UR4, RZ, 0x3c, !PT ;  /* 0x000000040b0b7c12 */ /* 0x000fe2000f8e3cff */
[----:B------:R-:W-:Y:S07]  /*4380*/  @P1 BRA `(.L_x_83) ;  /* 0xfffffff800b01947 */ /* 0x000fee000383ffff */
[----:B------:R-:W2:Y:S01]  /*4390*/  S2UR UR4, SR_CgaCtaId ;  /* 0x00000000000479c3 */ /* 0x000ea20000008800 */
[----:B------:R-:W-:Y:S01]  /*43a0*/  ELECT P0, URZ, PT ;  /* 0x0000000000ff782f */ /* 0x000fe20003800000 */
[----:B------:R-:W-:Y:S01]  /*43b0*/  IMAD.MOV.U32 R0, RZ, RZ, 0x1 ;  /* 0x00000001ff007424 */ /* 0x000fe200078e00ff */
[----:B------:R-:W-:Y:S01]  /*43c0*/  UIADD3 UR6, UPT, UPT, UR6, 0x210, URZ ;  /* 0x0000021006067890 */ /* 0x000fe2000fffe0ff */
[----:B------:R-:W-:Y:S01]  /*43d0*/  SHF.L.U32 R3, R11, 0x1f, RZ ;  /* 0x0000001f0b037819 */ /* 0x000fe200000006ff */
[----:B------:R-:W-:-:S03]  /*43e0*/  UMOV UR5, 0x40 ;  /* 0x0000004000057882 */ /* 0x000fc60000000000 */
[----:B------:R-:W-:Y:S01]  /*43f0*/  UVIRTCOUNT.DEALLOC.SMPOOL 0x80 ;  /* 0x000000800000784c */ /* 0x000fe20000000000 */
[----:B--2---:R-:W-:Y:S02]  /*4400*/  ULEA UR4, UR4, UR5, 0x18 ;  /* 0x0000000504047291 */ /* 0x004fe4000f8ec0ff */
[----:B------:R-:W-:-:S07]  /*4410*/  ULEA UR5, UR17, UR6, 0x3 ;  /* 0x0000000611057291 */ /* 0x000fce000f8e18ff */
[----:B------:R2:W-:Y:S02]  /*4420*/  @P0 STS.U8 [UR4+0x1c], R0 ;  /* 0x00001c00ff000988 */ /* 0x0005e40008000004 */
[----:B------:R-:W3:Y:S02]  /*4430*/  SYNCS.PHASECHK.TRANS64.TRYWAIT P0, [UR5], R3 ;  /* 0x00000003ff0075a7 */ /* 0x000ee40008001105 */
[----:B--23--:R-:W-:Y:S05]  /*4440*/  @!P0 BRA `(.L_x_84) ;  /* 0x0000003800888947 */ /* 0x00cfea0003800000 */
.L_x_185:
[----:B------:R-:W-:-:S04]  /*4450*/  UIADD3 UR7, UPT, UPT, UR17, 0x1, URZ ;  /* 0x0000000111077890 */ /* 0x000fc8000fffe0ff */
[----:B------:R-:W-:-:S04]  /*4460*/  UISETP.NE.AND UP0, UPT, UR7, 0x4, UPT ;  /* 0x000000040700788c */ /* 0x000fc8000bf05270 */
[----:B-1----:R-:W-:Y:S02]  /*4470*/  USEL UR8, URZ, 0x1, UP0 ;  /* 0x00000001ff087887 */ /* 0x002fe40008000000 */
[----:B------:R-:W-:-:S04]  /*4480*/  USEL UR7, UR7, URZ, UP0 ;  /* 0x000000ff07077287 */ /* 0x000fc80008000000 */
[----:B------:R-:W-:Y:S01]  /*4490*/  ULEA UR5, UR7, UR6, 0x3 ;  /* 0x0000000607057291 */ /* 0x000fe2000f8e18ff */
[----:B------:R-:W-:-:S04]  /*44a0*/  LOP3.LUT R2, R11, UR8, RZ, 0x3c, !PT ;  /* 0x000000080b027c12 */ /* 0x000fc8000f8e3cff */
[----:B--2---:R-:W-:-:S04]  /*44b0*/  SHF.L.U32 R3, R2, 0x1f, RZ ;  /* 0x0000001f02037819 */ /* 0x004fc800000006ff */
[----:B------:R-:W1:Y:S02]  /*44c0*/  SYNCS.PHASECHK.TRANS64.TRYWAIT P0, [UR5], R3 ;  /* 0x00000003ff0075a7 */ /* 0x000e640008001105 */
[----:B-1----:R-:W-:Y:S05]  /*44d0*/  @!P0 BRA `(.L_x_85) ;  /* 0x00000038007c8947 */ /* 0x002fea0003800000 */
.L_x_187:
        /* <DEDUP_REMOVED lines=9> */
.L_x_189:
[----:B------:R-:W-:-:S04]  /*4570*/  UIADD3 UR7, UPT, UPT, UR7, 0x1, URZ ;  /* 0x0000000107077890 */ /* 0x000fc8000fffe0ff */
[----:B------:R-:W-:-:S04]  /*4580*/  UISETP.NE.AND UP0, UPT, UR7, 0x4, UPT ;  /* 0x000000040700788c */ /* 0x000fc8000bf05270 */
[----:B------:R-:W-:Y:S02]  /*4590*/  USEL UR5, URZ, 0x1, UP0 ;  /* 0x00000001ff057887 */ /* 0x000fe40008000000 */
[----:B------:R-:W-:-:S04]  /*45a0*/  USEL UR7, UR7, URZ, UP0 ;  /* 0x000000ff07077287 */ /* 0x000fc80008000000 */
[----:B------:R-:W-:Y:S01]  /*45b0*/  ULEA UR7, UR7, UR6, 0x3 ;  /* 0x0000000607077291 */ /* 0x000fe2000f8e18ff */
[----:B-1----:R-:W-:-:S04]  /*45c0*/  LOP3.LUT R3, R2, UR5, RZ, 0x3c, !PT ;  /* 0x0000000502037c12 */ /* 0x002fc8000f8e3cff */
[----:B------:R-:W-:-:S04]  /*45d0*/  SHF.L.U32 R3, R3, 0x1f, RZ ;  /* 0x0000001f03037819 */ /* 0x000fc800000006ff */
[----:B------:R-:W1:Y:S02]  /*45e0*/  SYNCS.PHASECHK.TRANS64.TRYWAIT P0, [UR7], R3 ;  /* 0x00000003ff0075a7 */ /* 0x000e640008001107 */
[----:B-1----:R-:W-:Y:S05]  /*45f0*/  @!P0 BRA `(.L_x_87) ;  /* 0x0000003800648947 */ /* 0x002fea0003800000 */
.L_x_191:
[----:B------:R-:W-:Y:S01]  /*4600*/  NOP ;  /* 0x0000000000007918 */ /* 0x000fe20000000000 */
[----:B-1----:R-:W1:Y:S01]  /*4610*/  LDS R0, [UR4+0x14] ;  /* 0x00001404ff007984 */ /* 0x002e620008000800 */
[----:B------:R-:W-:Y:S01]  /*4620*/  ULOP3.LUT UR6, UR19, 0xffff, URZ, 0xc0, !UPT ;  /* 0x0000ffff13067892 */ /* 0x000fe2000f8ec0ff */
[----:B------:R-:W-:Y:S01]  /*4630*/  UMOV UR8, 0xffff ;  /* 0x0000ffff00087882 */ /* 0x000fe20000000000 */
[----:B------:R-:W-:Y:S02]  /*4640*/  UMOV UR5, 0x1 ;  /* 0x0000000100057882 */ /* 0x000fe40000000000 */
[----:B------:R-:W-:-:S04]  /*4650*/  USHF.R.U32.HI UR6, URZ, 0x5, UR6 ;  /* 0x00000005ff067899 */ /* 0x000fc80008011606 */
[----:B------:R-:W-:Y:S02]  /*4660*/  USHF.L.U32 UR8, UR8, UR6, URZ ;  /* 0x0000000608087299 */ /* 0x000fe400080006ff */
[----:B------:R-:W-:-:S04]  /*4670*/  USHF.L.U32 UR5, UR5, UR6, URZ ;  /* 0x0000000605057299 */ /* 0x000fc800080006ff */
[----:B-1----:R-:W-:-:S04]  /*4680*/  LOP3.LUT R0, R0, UR8, RZ, 0xc0, !PT ;  /* 0x0000000800007c12 */ /* 0x002fc8000f8ec0ff */
[----:B------:R-:W-:-:S13]  /*4690*/  ISETP.NE.AND P0, PT, R0, UR8, PT ;  /* 0x0000000800007c0c */ /* 0x000fda000bf05270 */
[----:B------:R-:W-:Y:S05]  /*46a0*/  @P0 BRA `(.L_x_88) ;  /* 0x0000000000580947 */ /* 0x000fea0003800000 */
[----:B------:R-:W1:Y:S02]  /*46b0*/  LDS R0, [UR4+0x18] ;  /* 0x00001804ff007984 */ /* 0x000e640008000800 */
[----:B-1----:R-:W-:-:S04]  /*46c0*/  LOP3.LUT R0, R0, UR5, RZ, 0xc0, !PT ;  /* 0x0000000500007c12 */ /* 0x002fc8000f8ec0ff */
[----:B------:R-:W-:-:S13]  /*46d0*/  ISETP.NE.AND P0, PT, R0, UR5, PT ;  /* 0x0000000500007c0c */ /* 0x000fda000bf05270 */
[----:B------:R-:W-:Y:S05]  /*46e0*/  @P0 BRA `(.L_x_89) ;  /* 0x00000000003c0947 */ /* 0x000fea0003800000 */
[----:B------:R-:W1:Y:S01]  /*46f0*/  S2R R2, SR_LANEID ;  /* 0x0000000000027919 */ /* 0x000e620000000000 */
[----:B------:R-:W-:Y:S01]  /*4700*/  ULOP3.LUT UR8, URZ, UR8, URZ, 0x33, !UPT ;  /* 0x00000008ff087292 */ /* 0x000fe2000f8e33ff */
[----:B------:R-:W-:Y:S01]  /*4710*/  LOP3.LUT R4, RZ, UR5, RZ, 0x33, !PT ;  /* 0x00000005ff047c12 */ /* 0x000fe2000f8e33ff */
[----:B------:R-:W-:Y:S02]  /*4720*/  VOTEU.ANY UR7, UPT, PT ;  /* 0x0000000000077886 */ /* 0x000fe400038e0100 */
[----:B------:R-:W-:Y:S01]  /*4730*/  UFLO.U32 UR7, UR7 ;  /* 0x00000007000772bd */ /* 0x000fe200080e0000 */
[----:B------:R-:W2:Y:S01]  /*4740*/  REDUX UR5, R4 ;  /* 0x00000000040573c4 */ /* 0x000ea20000000000 */
[----:B------:R-:W-:-:S06]  /*4750*/  IMAD.U32 R0, RZ, RZ, UR8 ;  /* 0x00000008ff007e24 */ /* 0x000fcc000f8e00ff */
[----:B------:R3:W-:Y:S01]  /*4760*/  UTCATOMSWS.AND URZ, UR8 ;  /* 0x0000000800ff79e3 */ /* 0x0007e20008000000 */
[----:B------:R-:W4:Y:S01]  /*4770*/  REDUX UR6, R0 ;  /* 0x00000000000673c4 */ /* 0x000f220000000000 */
[----:B-1----:R-:W-:Y:S01]  /*4780*/  ISETP.EQ.U32.AND P0, PT, R2, UR7, PT ;  /* 0x0000000702007c0c */ /* 0x002fe2000bf02070 */
[----:B--2---:R-:W-:Y:S01]  /*4790*/  IMAD.U32 R2, RZ, RZ, UR5 ;  /* 0x00000005ff027e24 */ /* 0x004fe2000f8e00ff */
[----:B----4-:R-:W-:-:S11]  /*47a0*/  MOV R3, UR6 ;  /* 0x0000000600037c02 */ /* 0x010fd60008000f00 */
[----:B------:R3:W-:Y:S04]  /*47b0*/  @P0 ATOMS.AND RZ, [UR4+0x14], R3 ;  /* 0x00001403ffff098c */ /* 0x0007e8000a800004 */
[----:B------:R3:W-:Y:S01]  /*47c0*/  @P0 ATOMS.AND RZ, [UR4+0x18], R2 ;  /* 0x00001802ffff098c */ /* 0x0007e2000a800004 */
[----:B------:R-:W-:Y:S05]  /*47d0*/  BRA `(.L_x_90) ;  /* 0x0000000000147947 */ /* 0x000fea0003800000 */
.L_x_89:
[----:B------:R-:W-:Y:S02]  /*47e0*/  MOV R2, 0x4800 ;  /* 0x0000480000027802 */ /* 0x000fe40000000f00 */
[----:B----45:R-:W-:Y:S05]  /*47f0*/  CALL.REL.NOINC `($__internal_0_$__cuda_sm10x_tcgen05_guardrail_trap_col_being_dealloced_not_returned_by_alloc) ;  /* 0x0000003800807944 */ /* 0x030fea0003c00000 */
[----:B------:R-:W-:Y:S05]  /*4800*/  BRA `(.L_x_90) ;  /* 0x0000000000087947 */ /* 0x000fea0003800000 */
.L_x_88:
[----:B------:R-:W-:Y:S02]  /*4810*/  MOV R2, 0x4830 ;  /* 0x0000483000027802 */ /* 0x000fe40000000f00 */
[----:B----45:R-:W-:Y:S05]  /*4820*/  CALL.REL.NOINC `($__internal_2_$__cuda_sm10x_tcgen05_guardrail_trap_unallocated_columns_being_dealloced) ;  /* 0x00000038008c7944 */ /* 0x030fea0003c00000 */
.L_x_90:
[----:B------:R-:W-:Y:S01]  /*4830*/  NOP ;  /* 0x0000000000007918 */ /* 0x000fe20000000000 */
[----:B---3--:R-:W-:Y:S05]  /*4840*/  EXIT ;  /* 0x000000000000794d */ /* 0x008fea0003800000 */
.L_x_72:
[----:B------:R-:W-:-:S09]  /*4850*/  UISETP.NE.OR UP2, UPT, UR8, 0x3, !UP2 ;  /* 0x000000030800788c */ /* 0x000fd2000d745670 */
[----:B------:R-:W-:Y:S05]  /*4860*/  BRA.U UP2, `(.L_x_91) ;  /* 0x0000000902c87547 */ /* 0x000fea000b800000 */
[----:B------:R-:W1:Y:S01]  /*4870*/  LDCU.64 UR6, c[0x0][0x888] ;  /* 0x00011100ff0677ac */ /* 0x000e620008000a00 */
[----:B------:R-:W2:Y:S01]  /*4880*/  LDC R0, c[0x0][0xb30] ;  /* 0x0002cc00ff007b82 */ /* 0x000ea20000000800 */
[----:B------:R-:W-:Y:S01]  /*4890*/  IMAD.MOV.U32 R30, RZ, RZ, 0x1 ;  /* 0x00000001ff1e7424 */ /* 0x000fe200078e00ff */
[----:B------:R-:W-:Y:S01]  /*48a0*/  CS2R R28, SRZ ;  /* 0x00000000001c7805 */ /* 0x000fe2000001ff00 */
[----:B------:R-:W4:Y:S01]  /*48b0*/  LDCU.64 UR4, c[0x0][0x890] ;  /* 0x00011200ff0477ac */ /* 0x000f220008000a00 */
[----:B------:R-:W-:Y:S01]  /*48c0*/  IMAD.MOV.U32 R25, RZ, RZ, 0x1000 ;  /* 0x00001000ff197424 */ /* 0x000fe200078e00ff */
[----:B------:R-:W-:-:S03]  /*48d0*/  UMOV UR8, 0x400 ;  /* 0x0000040000087882 */ /* 0x000fc60000000000 */
[----:B------:R-:W3:Y:S01]  /*48e0*/  LDC R19, c[0x0][0x370] ;  /* 0x0000dc00ff137b82 */ /* 0x000ee20000000800 */
[----:B------:R-:W-:-:S07]  /*48f0*/  UPLOP3.LUT UP1, UPT, UPT, UPT, UPT, 0x40, 0x4 ;  /* 0x000000000004789c */ /* 0x000fce0003f2e870 */
[----:B------:R-:W3:Y:S01]  /*4900*/  LDC R2, c[0x0][0xb0c] ;  /* 0x0002c300ff027b82 */ /* 0x000ee20000000800 */
[----:B-1----:R-:W-:Y:S02]  /*4910*/  UISETP.NE.U32.AND UP2, UPT, UR6, URZ, UPT ;  /* 0x000000ff0600728c */ /* 0x002fe4000bf45070 */
[----:B------:R-:W-:Y:S02]  /*4920*/  ULEA UR6, UR37, UR8, 0x18 ;  /* 0x0000000825067291 */ /* 0x000fe4000f8ec0ff */
[----:B------:R-:W-:Y:S02]  /*4930*/  UISETP.NE.AND.EX UP2, UPT, UR7, URZ, UPT, UP2 ;  /* 0x000000ff0700728c */ /* 0x000fe4000bf45320 */
[----:B------:R-:W-:Y:S01]  /*4940*/  UIADD3 UR7, UPT, UPT, UR6, 0x1b0, URZ ;  /* 0x000001b006077890 */ /* 0x000fe2000fffe0ff */
[----:B------:R-:W1:Y:S01]  /*4950*/  LDC R18, c[0x0][0xb20] ;  /* 0x0002c800ff127b82 */ /* 0x000e620000000800 */
[----:B----4-:R-:W-:Y:S01]  /*4960*/  UISETP.NE.U32.AND UP3, UPT, UR4, URZ, UPT ;  /* 0x000000ff0400728c */ /* 0x010fe2000bf65070 */
[----:B--2---:R-:W-:Y:S01]  /*4970*/  ISETP.NE.AND P1, PT, R0, 0x1, PT ;  /* 0x000000010000780c */ /* 0x004fe20003f25270 */
[----:B------:R-:W-:-:S02]  /*4980*/  UPRMT UR37, UR37, 0x654, UR7 ;  /* 0x0000065425257896 */ /* 0x000fc40008000007 */
[----:B------:R-:W-:-:S03]  /*4990*/  UISETP.NE.AND.EX UP3, UPT, UR5, URZ, UPT, UP3 ;  /* 0x000000ff0500728c */ /* 0x000fc6000bf65330 */
[----:B------:R-:W2:Y:S08]  /*49a0*/  LDC.64 R32, c[0x0][0x348] ;  /* 0x0000d200ff207b82 */ /* 0x000eb00000000a00 */
[----:B------:R-:W4:Y:S08]  /*49b0*/  LDC.64 R16, c[0x0][0xb10] ;  /* 0x0002c400ff107b82 */ /* 0x000f300000000a00 */
[----:B------:R-:W1:Y:S08]  /*49c0*/  LDC.64 R6, c[0x0][0xb18] ;  /* 0x0002c600ff067b82 */ /* 0x000e700000000a00 */
[----:B------:R-:W1:Y:S08]  /*49d0*/  LDC.64 R4, c[0x0][0xb28] ;  /* 0x0002ca00ff047b82 */ /* 0x000e700000000a00 */
[----:B---3--:R-:W1:Y:S02]  /*49e0*/  LDC R24, c[0x0][0x374] ;  /* 0x0000dd00ff187b82 */ /* 0x008e640000000800 */
.L_x_99:
[C---:B------:R-:W-:Y:S02]  /*49f0*/  LEA R0, R29.reuse, UR6, 0x3 ;  /* 0x000000061d007c11 */ /* 0x040fe4000f8e18ff */
[----:B------:R-:W-:Y:S02]  /*4a00*/  SHF.L.U32 R3, R28, 0x1f, RZ ;  /* 0x0000001f1c037819 */ /* 0x000fe400000006ff */
[----:B------:R-:W-:Y:S02]  /*4a10*/  LEA R20, R29, UR6, 0x4 ;  /* 0x000000061d147c11 */ /* 0x000fe4000f8e20ff */
[----:B---3--:R-:W3:Y:S02]  /*4a20*/  SYNCS.PHASECHK.TRANS64.TRYWAIT P0, [R0+URZ+0x1d0], R3 ;  /* 0x0001d003000075a7 */ /* 0x008ee400080011ff */
[----:B---3--:R-:W-:Y:S05]  /*4a30*/  @!P0 BRA `(.L_x_92) ;  /* 0x00000034006c8947 */ /* 0x008fea0003800000 */
.L_x_192:
[----:B------:R-:W-:Y:S01]  /*4a40*/  ISETP.GE.AND P0, PT, R40, 0x1, PT ;  /* 0x000000012800780c */ /* 0x000fe20003f06270 */
[----:B------:R-:W1:Y:S01]  /*4a50*/  LDS.128 R20, [R20+0x260] ;  /* 0x0002600014147984 */ /* 0x000e620000000c00 */
[----:B------:R-:W-:Y:S01]  /*4a60*/  ISETP.NE.U32.AND P4, PT, RZ, UR4, PT ;  /* 0x00000004ff007c0c */ /* 0x000fe2000bf85070 */
[----:B---3--:R-:W-:Y:S01]  /*4a70*/  VIADD R0, R0, 0x1e0 ;  /* 0x000001e000007836 */ /* 0x008fe20000000000 */
[----:B------:R-:W-:Y:S02]  /*4a80*/  SHF.L.U32 R26, R30, 0x1f, RZ ;  /* 0x0000001f1e1a7819 */ /* 0x000fe400000006ff */
[----:B------:R-:W-:Y:S02]  /*4a90*/  ISETP.NE.AND.EX P4, PT, RZ, UR5, PT, P4 ;  /* 0x00000005ff007c0c */ /* 0x000fe4000bf85340 */
[----:B------:R-:W-:Y:S01]  /*4aa0*/  PRMT R0, RZ, 0x654, R0 ;  /* 0x00000654ff007816 */ /* 0x000fe20000000000 */
[----:B------:R-:W-:Y:S01]  /*4ab0*/  @!PT LDS RZ, [RZ] ;  /* 0x00000000fffff984 */ /* 0x000fe20000000800 */
[----:B------:R-:W-:Y:S01]  /*4ac0*/  @!PT LDS RZ, [RZ] ;  /* 0x00000000fffff984 */ /* 0x000fe20000000800 */
[----:B------:R-:W-:Y:S01]  /*4ad0*/  @!PT LDS RZ, [RZ] ;  /* 0x00000000fffff984 */ /* 0x000fe20000000800 */
[----:B------:R-:W-:Y:S01]  /*4ae0*/  @!PT LDS RZ, [RZ] ;  /* 0x00000000fffff984 */ /* 0x000fe20000000800 */
[----:B------:R3:W-:Y:S06]  /*4af0*/  MEMBAR.ALL.CTA ;  /* 0x0000000000007992 */ /* 0x0007ec0000008000 */
[----:B---3--:R-:W3:Y:S02]  /*4b00*/  FENCE.VIEW.ASYNC.S ;  /* 0x00000000000073c6 */ /* 0x008ee40000000000 */
[----:B---3--:R3:W-:Y:S01]  /*4b10*/  SYNCS.ARRIVE.TRANS64.RED.A1T0 RZ, [R0+URZ], RZ ;  /* 0x000000ff00ff79a7 */ /* 0x0087e200081004ff */
[----:B-1----:R-:W-:Y:S11]  /*4b20*/  LOP3.LUT P3, RZ, R22, 0x1, RZ, 0xc0, !PT ;  /* 0x0000000116ff7812 */ /* 0x002ff6000786c0ff */
[----:B------:R-:W-:Y:S02]  /*4b30*/  @!UPT UIADD3 URZ, UPT, UPT, URZ, URZ, URZ ;  /* 0x000000fffffff290 */ /* 0x000fe4000fffe0ff */
[----:B------:R-:W-:Y:S02]  /*4b40*/  @P3 MOV R13, R20 ;  /* 0x00000014000d3202 */ /* 0x000fe40000000f00 */
[----:B------:R-:W-:Y:S01]  /*4b50*/  @P3 LOP3.LUT R8, R21, 0xffff, RZ, 0xc0, !PT ;  /* 0x0000ffff15083812 */ /* 0x000fe200078ec0ff */
[----:B---3--:R-:W-:Y:S06]  /*4b60*/  @!P0 BRA `(.L_x_93) ;  /* 0x0000000000a48947 */ /* 0x008fec0003800000 */
[----:B------:R-:W-:Y:S01]  /*4b70*/  IMAD.HI.U32 R31, R24, R7, RZ ;  /* 0x00000007181f7227 */ /* 0x000fe200078e00ff */
[----:B------:R-:W-:Y:S02]  /*4b80*/  ISETP.NE.AND P0, PT, R6, 0x1, PT ;  /* 0x000000010600780c */ /* 0x000fe40003f05270 */
[----:B------:R-:W-:Y:S01]  /*4b90*/  ISETP.NE.AND P2, PT, R40, 0x1, PT ;  /* 0x000000012800780c */ /* 0x000fe20003f45270 */
[----:B----4-:R-:W-:Y:S01]  /*4ba0*/  IMAD.HI.U32 R34, R19, R16, RZ ;  /* 0x0000001013227227 */ /* 0x010fe200078e00ff */
[----:B------:R-:W-:Y:S02]  /*4bb0*/  SHF.R.U32.HI R31, RZ, R18, R31 ;  /* 0x00000012ff1f7219 */ /* 0x000fe4000001161f */
[----:B------:R-:W-:Y:S01]  /*4bc0*/  ISETP.NE.AND P5, PT, R2, 0x1, PT ;  /* 0x000000010200780c */ /* 0x000fe20003fa5270 */
[----:B------:R-:W-:Y:S01]  /*4bd0*/  IMAD.HI.U32 R36, R13, R16, RZ ;  /* 0x000000100d247227 */ /* 0x000fe200078e00ff */
[----:B------:R-:W-:Y:S02]  /*4be0*/  SHF.R.U32.HI R34, RZ, R17, R34 ;  /* 0x00000011ff227219 */ /* 0x000fe40000011622 */
[----:B------:R-:W-:Y:S01]  /*4bf0*/  SEL R3, R24, R31, !P0 ;  /* 0x0000001f18037207 */ /* 0x000fe20004000000 */
[C---:B------:R-:W-:Y:S01]  /*4c00*/  IMAD.HI.U32 R31, R8.reuse, R7, RZ ;  /* 0x00000007081f7227 */ /* 0x040fe200078e00ff */
[----:B------:R-:W-:Y:S02]  /*4c10*/  SEL R11, R19, R34, !P5 ;  /* 0x00000022130b7207 */ /* 0x000fe40006800000 */
[----:B------:R-:W-:Y:S01]  /*4c20*/  SHF.R.U32.HI R36, RZ, R17, R36 ;  /* 0x00000011ff247219 */ /* 0x000fe20000011624 */
[----:B------:R-:W-:Y:S01]  /*4c30*/  IMAD.HI.U32 R38, R3, R4, RZ ;  /* 0x0000000403267227 */ /* 0x000fe200078e00ff */
[----:B------:R-:W-:Y:S03]  /*4c40*/  SHF.R.U32.HI R31, RZ, R18, R31 ;  /* 0x00000012ff1f7219 */ /* 0x000fe6000001161f */
[----:B------:R-:W-:Y:S01]  /*4c50*/  IMAD.HI.U32 R34, R11, R4, RZ ;  /* 0x000000040b227227 */ /* 0x000fe200078e00ff */
[----:B------:R-:W-:Y:S02]  /*4c60*/  @P2 SHF.R.U32.HI R3, RZ, R5, R38 ;  /* 0x00000005ff032219 */ /* 0x000fe40000011626 */
[----:B------:R-:W-:Y:S02]  /*4c70*/  SEL R9, R8, R31, !P0 ;  /* 0x0000001f08097207 */ /* 0x000fe40004000000 */
[----:B------:R-:W-:Y:S01]  /*4c80*/  @P2 SHF.R.U32.HI R11, RZ, R5, R34 ;  /* 0x00000005ff0b2219 */ /* 0x000fe20000011622 */
[C---:B------:R-:W-:Y:S01]  /*4c90*/  IMAD R10, R40.reuse, R3, RZ ;  /* 0x00000003280a7224 */ /* 0x040fe200078e02ff */
[----:B------:R-:W-:Y:S01]  /*4ca0*/  SEL R3, R13, R36, !P5 ;  /* 0x000000240d037207 */ /* 0x000fe20006800000 */
[C---:B------:R-:W-:Y:S03]  /*4cb0*/  IMAD.HI.U32 R14, R9.reuse, R4, RZ ;  /* 0x00000004090e7227 */ /* 0x040fe600078e00ff */
[----:B------:R-:W-:Y:S01]  /*4cc0*/  ISETP.GE.AND P0, PT, R9, R10, PT ;  /* 0x0000000a0900720c */ /* 0x000fe20003f06270 */
[C---:B------:R-:W-:Y:S01]  /*4cd0*/  IMAD R12, R40.reuse, R11, RZ ;  /* 0x0000000b280c7224 */ /* 0x040fe200078e02ff */
[-C--:B------:R-:W-:Y:S04]  /*4ce0*/  SHF.R.U32.HI R14, RZ, R5.reuse, R14 ;  /* 0x00000005ff0e7219 */ /* 0x080fe8000001160e */
[----:B------:R-:W-:Y:S02]  /*4cf0*/  ISETP.GE.OR P0, PT, R3, R12, P0 ;  /* 0x0000000c0300720c */ /* 0x000fe40000706670 */
[----:B------:R-:W-:Y:S05]  /*4d00*/  SEL R15, R9, R14, !P2 ;  /* 0x0000000e090f7207 */ /* 0x000fea0005000000 */
[----:B------:R-:W-:Y:S04]  /*4d10*/  IMAD.MOV R14, RZ, RZ, -R15 ;  /* 0x000000ffff0e7224 */ /* 0x000fe800078e0a0f */
[----:B------:R-:W-:Y:S02]  /*4d20*/  IMAD R14, R40, R14, R9 ;  /* 0x0000000e280e7224 */ /* 0x000fe400078e0209 */
[C---:B------:R-:W-:Y:S05]  /*4d30*/  @!P0 IMAD.HI.U32 R10, R3.reuse, R4, RZ ;  /* 0x00000004030a8227 */ /* 0x040fea00078e00ff */
[----:B------:R-:W-:Y:S04]  /*4d40*/  @!P0 SHF.R.U32.HI R10, RZ, R5, R10 ;  /* 0x00000005ff0a8219 */ /* 0x000fe8000001160a */
[----:B------:R-:W-:Y:S01]  /*4d50*/  @!P0 SEL R0, R3, R10, !P2 ;  /* 0x0000000a03008207 */ /* 0x000fe20005000000 */
[----:B------:R-:W-:Y:S03]  /*4d60*/  IMAD.MOV R10, RZ, RZ, -R3 ;  /* 0x000000ffff0a7224 */ /* 0x000fe600078e0a03 */
[----:B------:R-:W-:Y:S01]  /*4d70*/  @!P0 IADD3 R15, PT, PT, R15, -R0, RZ ;  /* 0x800000000f0f8210 */ /* 0x000fe20007ffe0ff */
[----:B------:R-:W-:Y:S01]  /*4d80*/  @!P0 IMAD R0, R11, R14, R0 ;  /* 0x0000000e0b008224 */ /* 0x000fe200078e0200 */
[----:B------:R-:W-:Y:S01]  /*4d90*/  IADD3 R11, PT, PT, -R9, RZ, RZ ;  /* 0x000000ff090b7210 */ /* 0x000fe20007ffe1ff */
[----:B------:R-:W-:Y:S02]  /*4da0*/  IMAD R13, R2, R10, R13 ;  /* 0x0000000a020d7224 */ /* 0x000fe400078e020d */
[----:B------:R-:W-:Y:S02]  /*4db0*/  @!P0 IMAD R9, R15, R40, R3 ;  /* 0x000000280f098224 */ /* 0x000fe400078e0203 */
[----:B------:R-:W-:Y:S02]  /*4dc0*/  @!P0 IMAD.MOV.U32 R3, RZ, RZ, R0 ;  /* 0x000000ffff038224 */ /* 0x000fe400078e0000 */
[----:B------:R-:W-:Y:S02]  /*4dd0*/  IMAD R8, R6, R11, R8 ;  /* 0x0000000b06087224 */ /* 0x000fe400078e0208 */
[----:B------:R-:W-:Y:S02]  /*4de0*/  IMAD R13, R3, R2, R13 ;  /* 0x00000002030d7224 */ /* 0x000fe400078e020d */
[----:B------:R-:W-:Y:S02]  /*4df0*/  IMAD R8, R9, R6, R8 ;  /* 0x0000000609087224 */ /* 0x000fe400078e0208 */
.L_x_93:
[----:B------:R-:W-:Y:S05]  /*4e00*/  BRA.U UP1, `(.L_x_94) ;  /* 0x0000000101107547 */ /* 0x000fea000b800000 */
[----:B------:R-:W-:Y:S04]  /*4e10*/  MOV R0, UR13 ;  /* 0x0000000d00007c02 */ /* 0x000fe80008000f00 */
[----:B------:R-:W-:Y:S04]  /*4e20*/  SHF.L.U32 R3, R0, 0x1f, RZ ;  /* 0x0000001f00037819 */ /* 0x000fe800000006ff */
[----:B------:R-:W1:Y:S02]  /*4e30*/  SYNCS.PHASECHK.TRANS64.TRYWAIT P0, [UR6+0x1c8], R3 ;  /* 0x0001c803ff0075a7 */ /* 0x000e640008001106 */
[----:B-1----:R-:W-:Y:S05]  /*4e40*/  @!P0 BRA `(.L_x_95) ;  /* 0x00000030007c8947 */ /* 0x002fea0003800000 */
.L_x_94:
[----:B------:R-:W-:Y:S05]  /*4e50*/  BRA.U !UP3, `(.L_x_96) ;  /* 0x000000010b347547 */ /* 0x000fea000b800000 */
[----:B------:R-:W-:Y:S01]  /*4e60*/  UPLOP3.LUT UP0, UPT, UPT, UPT, UP2, 0x80, 0x8 ;  /* 0x000000000008789c */ /* 0x000fe20003f0f020 */
[----:B-1----:R-:W-:Y:S02]  /*4e70*/  HFMA2 R0, -RZ, RZ, 0, 5.9604644775390625e-08 ;  /* 0x00000001ff007431 */ /* 0x002fe400000001ff */
[----:B------:R-:W-:Y:S03]  /*4e80*/  IMAD.MOV.U32 R98, RZ, RZ, 0x1 ;  /* 0x00000001ff627424 */ /* 0x000fe600078e00ff */
[----:B------:R-:W-:Y:S05]  /*4e90*/  PLOP3.LUT P0, PT, PT, PT, UP0, 0x80, 0x8 ;  /* 0x000000000008781c */ /* 0x000fea0003f0f008 */
[----:B------:R-:W1:Y:S01]  /*4ea0*/  @UP0 LDCU.64 UR8, c[0x0][0x888] ;  /* 0x00011100ff0807ac */ /* 0x000e620008000a00 */
[----:B------:R-:W-:Y:S07]  /*4eb0*/  @UP0 UIMAD UR7, UR36, UR4, URZ ;  /* 0x00000004240702a4 */ /* 0x000fee000f8e02ff */
[----:B------:R-:W-:Y:S01]  /*4ec0*/  @!P0 PRMT R98, R0, 0x7610, R98 ;  /* 0x0000761000628816 */ /* 0x000fe20000000062 */
[----:B-1----:R-:W-:Y:S03]  /*4ed0*/  @UP0 UIMAD.WIDE UR8, UR7, 0x4, UR8 ;  /* 0x00000004070808a5 */ /* 0x002fe6000f8e0208 */
[----:B------:R-:W1:Y:S03]  /*4ee0*/  @!UP0 LDCU UR7, c[0x0][0x880] ;  /* 0x00011000ff0787ac */ /* 0x000e660008000800 */
[----:B------:R-:W-:Y:S01]  /*4ef0*/  IMAD.U32 R10, RZ, RZ, UR8 ;  /* 0x00000008ff0a7e24 */ /* 0x000fe2000f8e00ff */
[----:B------:R-:W-:Y:S05]  /*4f00*/  MOV R11, UR9 ;  /* 0x00000009000b7c02 */ /* 0x000fea0008000f00 */
[----:B-----5:R3:W5:Y:S02]  /*4f10*/  @P0 LDG.E R48, desc[UR40][R10.64] ;  /* 0x000000280a300981 */ /* 0x020764000c1e1900 */
[----:B-1-3--:R-:W-:Y:S07]  /*4f20*/  @!P0 IMAD.U32 R48, RZ, RZ, UR7 ;  /* 0x00000007ff308e24 */ /* 0x00afee000f8e00ff */
.L_x_96:
[----:B-----5:R-:W-:Y:S01]  /*4f30*/  @!P4 ISETP.EQ.AND P5, PT, R48, RZ, PT ;  /* 0x000000ff3000c20c */ /* 0x020fe20003fa2270 */
[----:B------:R-:W-:Y:S01]  /*4f40*/  @!UPT UIADD3 URZ, UPT, UPT, URZ, URZ, URZ ;  /* 0x000000fffffff290 */ /* 0x000fe2000fffe0ff */
[----:B------:R-:W-:Y:S11]  /*4f50*/  @!P4 BRA `(.L_x_97) ;  /* 0x000000000014c947 */ /* 0x000ff60003800000 */
[----:B------:R-:W-:Y:S02]  /*4f60*/  LOP3.LUT P0, RZ, R98, 0xff, RZ, 0xc0, !PT ;  /* 0x000000ff62ff7812 */ /* 0x000fe4000780c0ff */
[----:B------:R-:W-:Y:S04]  /*4f70*/  PLOP3.LUT P5, PT, PT, PT, UP0, 0x80, 0x8 ;  /* 0x000000000008781c */ /* 0x000fe80003faf008 */
[----:B------:R-:W-:Y:S07]  /*4f80*/  PLOP3.LUT P5, PT, P5, PT, PT, 0x8, 0x80 ;  /* 0x000000000080781c */ /* 0x000fee0002fae170 */
[----:B------:R-:W-:Y:S11]  /*4f90*/  @P0 ISETP.EQ.AND P5, PT, R48, RZ, PT ;  /* 0x000000ff3000020c */ /* 0x000ff60003fa2270 */
[----:B------:R-:W-:Y:S02]  /*4fa0*/  @!UPT UIADD3 URZ, UPT, UPT, URZ, URZ, URZ ;  /* 0x000000fffffff290 */ /* 0x000fe4000fffe0ff */
.L_x_97:
[----:B------:R-:W3:Y:S01]  /*4fb0*/  SYNCS.PHASECHK.TRANS64.TRYWAIT P4, [UR6+0x1b8], R26 ;  /* 0x0001b81aff0075a7 */ /* 0x000ee20008081106 */
[----:B------:R-:W-:Y:S01]  /*4fc0*/  @P3 SHF.R.U32.HI R27, RZ, 0x10, R21 ;  /* 0x00000010ff1b3819 */ /* 0x000fe20000011615 */
[----:B------:R-:W-:Y:S01]  /*4fd0*/  VIADD R29, R29, 0x1 ;  /* 0x000000011d1d7836 */ /* 0x000fe20000000000 */
[----:B------:R-:W5:Y:S08]  /*4fe0*/  LDC.64 R14, c[0x0][0xb10] ;  /* 0x0002c400ff0e7b82 */ /* 0x000f700000000a00 */
[----:B------:R-:W2:Y:S08]  /*4ff0*/  LDC.64 R10, c[0x0][0xb18] ;  /* 0x0002c600ff0a7b82 */ /* 0x000eb00000000a00 */
[----:B-1----:R-:W1:Y:S08]  /*5000*/  @!P1 LDC R0, c[0x0][0xb20] ;  /* 0x0002c800ff009b82 */ /* 0x002e700000000800 */
[----:B------:R-:W4:Y:S01]  /*5010*/  @!P1 LDC R3, c[0x0][0xb0c] ;  /* 0x0002c300ff039b82 */ /* 0x000f220000000800 */
[----:B-----5:R-:W-:Y:S05]  /*5020*/  @!P1 IMAD.HI.U32 R14, R13, R14, RZ ;  /* 0x0000000e0d0e9227 */ /* 0x020fea00078e00ff */
[----:B------:R-:W-:Y:S01]  /*5030*/  @!P1 SHF.R.U32.HI R14, RZ, R15, R14 ;  /* 0x0000000fff0e9219 */ /* 0x000fe2000001160e */
[----:B--2---:R-:W-:Y:S01]  /*5040*/  @!P1 IMAD.HI.U32 R11, R8, R11, RZ ;  /* 0x0000000b080b9227 */ /* 0x004fe200078e00ff */
[----:B------:R-:W-:Y:S04]  /*5050*/  @!P1 ISETP.NE.AND P0, PT, R10, 0x1, PT ;  /* 0x000000010a00980c */ /* 0x000fe80003f05270 */
[----:B-1----:R-:W-:Y:S02]  /*5060*/  @!P1 SHF.R.U32.HI R9, RZ, R0, R11 ;  /* 0x00000000ff099219 */ /* 0x002fe4000001160b */
[----:B----4-:R-:W-:Y:S02]  /*5070*/  @!P1 ISETP.NE.AND P2, PT, R3, 0x1, PT ;  /* 0x000000010300980c */ /* 0x010fe40003f45270 */
[----:B------:R-:W-:Y:S02]  /*5080*/  @!P1 SEL R9, R8, R9, !P0 ;  /* 0x0000000908099207 */ /* 0x000fe40004000000 */
[----:B------:R-:W-:Y:S02]  /*5090*/  ELECT P0, URZ, PT ;  /* 0x0000000000ff782f */ /* 0x000fe40003800000 */
[----:B------:R-:W-:Y:S05]  /*50a0*/  @!P1 SEL R14, R13, R14, !P2 ;  /* 0x0000000e0d0e9207 */ /* 0x000fea0005000000 */
[----:B------:R-:W-:Y:S02]  /*50b0*/  @!P1 IMAD.IADD R0, R9, 0x1, -R14 ;  /* 0x0000000109009824 */ /* 0x000fe400078e0a0e */
[----:B------:R-:W-:Y:S02]  /*50c0*/  @!P1 IMAD.IADD R9, R14, 0x1, -R9 ;  /* 0x000000010e099824 */ /* 0x000fe400078e0a09 */
[----:B------:R-:W-:Y:S02]  /*50d0*/  @!P1 IMAD R13, R0, R3, R13 ;  /* 0x00000003000d9224 */ /* 0x000fe400078e020d */
[----:B------:R-:W-:Y:S01]  /*50e0*/  @!P1 IMAD R8, R9, R10, R8 ;  /* 0x0000000a09089224 */ /* 0x000fe200078e0208 */
[----:B---3--:R-:W-:Y:S06]  /*50f0*/  @!P4 BRA `(.L_x_98) ;  /* 0x0000002c00e8c947 */ /* 0x008fec0003800000 */
.L_x_195:
[----:B------:R-:W-:Y:S01]  /*5100*/  PLOP3.LUT P5, PT, P5, P0, PT, 0xf2, 0x2f ;  /* 0x00000000002f781c */ /* 0x000fe20002fa1e72 */
[----:B------:R-:W-:Y:S01]  /*5110*/  UMOV UR14, 0x0 ;  /* 0x00000000000e7882 */ /* 0x000fe20000000000 */
[----:B------:R-:W-:Y:S01]  /*5120*/  LOP3.LUT R30, R30, 0x1, RZ, 0x3c, !PT ;  /* 0x000000011e1e7812 */ /* 0x000fe200078e3cff */
[----:B------:R-:W-:Y:S01]  /*5130*/  UMOV UR15, 0x10000000 ;  /* 0x10000000000f7882 */ /* 0x000fe20000000000 */
[----:B------:R-:W-:Y:S01]  /*5140*/  UMOV UR12, UR36 ;  /* 0x00000024000c7c82 */ /* 0x000fe20008000000 */
[----:B------:R-:W-:Y:S08]  /*5150*/  @P3 R2UR UR36, R27 ;  /* 0x000000001b2432ca */ /* 0x000ff000000e0000 */
[----:B-1----:R-:W-:Y:S01]  /*5160*/  @!P5 IADD3 R3, P0, PT, R32, 0x580, RZ ;  /* 0x000005802003d810 */ /* 0x002fe20007f1e0ff */
[----:B------:R-:W-:Y:S01]  /*5170*/  @!P5 IMAD.SHL.U32 R97, R97, 0x40, RZ ;  /* 0x000000406161d824 */ /* 0x000fe200078e00ff */
[----:B------:R-:W-:Y:S01]  /*5180*/  VOTEU.ALL UP1, P5 ;  /* 0x0000000000ff7886 */ /* 0x000fe20002820000 */
[----:B------:R-:W-:Y:S01]  /*5190*/  @!P5 IMAD.SHL.U32 R99, R99, 0x40, RZ ;  /* 0x000000406363d824 */ /* 0x000fe200078e00ff */
[----:B------:R-:W-:Y:S01]  /*51a0*/  @!P5 R2UR UR8, R3 ;  /* 0x000000000308d2ca */ /* 0x000fe200000e0000 */
[----:B------:R-:W-:Y:S01]  /*51b0*/  @!P5 IMAD.X R0, RZ, RZ, R33, P0 ;  /* 0x000000ffff00d224 */ /* 0x000fe200000e0621 */
[----:B------:R-:W-:Y:S01]  /*51c0*/  @!P5 R2UR UR10, R97 ;  /* 0x00000000610ad2ca */ /* 0x000fe200000e0000 */
[----:B------:R-:W-:Y:S01]  /*51d0*/  @!UP1 UIADD3 UR9, UPT, UPT, UR6, 0x1b0, URZ ;  /* 0x000001b006099890 */ /* 0x000fe2000fffe0ff */
[----:B------:R-:W-:Y:S01]  /*51e0*/  @!P5 R2UR UR11, R99 ;  /* 0x00000000630bd2ca */ /* 0x000fe200000e0000 */
[----:B------:R-:W-:Y:S01]  /*51f0*/  IMAD.IADD R97, R8, 0x1, R81 ;  /* 0x0000000108617824 */ /* 0x000fe200078e0251 */
[----:B------:R-:W-:Y:S01]  /*5200*/  @!P5 R2UR UR7, R0 ;  /* 0x000000000007d2ca */ /* 0x000fe200000e0000 */
[----:B------:R-:W-:Y:S01]  /*5210*/  IMAD.IADD R99, R13, 0x1, R96 ;  /* 0x000000010d637824 */ /* 0x000fe200078e0260 */
[C---:B------:R-:W-:Y:S04]  /*5220*/  ISETP.NE.AND P0, PT, R29.reuse, 0x2, PT ;  /* 0x000000021d00780c */ /* 0x040fe80003f05270 */
[----:B------:R-:W-:Y:S01]  /*5230*/  SEL R3, RZ, 0x1, P0 ;  /* 0x00000001ff037807 */ /* 0x000fe20000000000 */
[----:B------:R-:W-:Y:S01]  /*5240*/  IMAD.U32 R10, RZ, RZ, UR8 ;  /* 0x00000008ff0a7e24 */ /* 0x000fe2000f8e00ff */
[----:B------:R-:W-:Y:S01]  /*5250*/  @!UP1 UIADD3 UR8, UPT, UPT, UR6, 0x400, URZ ;  /* 0x0000040006089890 */ /* 0x000fe2000fffe0ff */
[----:B------:R-:W-:Y:S01]  /*5260*/  SEL R29, R29, RZ, P0 ;  /* 0x000000ff1d1d7207 */ /* 0x000fe20000000000 */
[----:B------:R-:W-:Y:S01]  /*5270*/  VOTEU.ALL UP1, P5 ;  /* 0x0000000000ff7886 */ /* 0x000fe20002820000 */
[----:B------:R-:W-:Y:S02]  /*5280*/  LOP3.LUT R28, R28, R3, RZ, 0x3c, !PT ;  /* 0x000000031c1c7212 */ /* 0x000fe400078e3cff */
[----:B------:R-:W-:Y:S01]  /*5290*/  IMAD.U32 R11, RZ, RZ, UR7 ;  /* 0x00000007ff0b7e24 */ /* 0x000fe2000f8e00ff */
[----:B------:R-:W-:Y:S04]  /*52a0*/  @!P5 R2UR UR16, R10 ;  /* 0x000000000a10d2ca */ /* 0x000fe800000e0000 */
[----:B------:R-:W-:Y:S11]  /*52b0*/  @!P5 R2UR UR17, R11 ;  /* 0x000000000b11d2ca */ /* 0x000ff600000e0000 */
[----:B------:R-:W-:Y:S02]  /*52c0*/  @!UPT UIADD3 URZ, UPT, UPT, URZ, URZ, URZ ;  /* 0x000000fffffff290 */ /* 0x000fe4000fffe0ff */
[----:B------:R3:W-:Y:S01]  /*52d0*/  @!UP1 UTMALDG.3D [UR8], [UR16], desc[UR14] ;  /* 0x00000e08100095b4 */ /* 0x0007e20008011000 */
[----:B------:R3:W-:Y:S01]  /*52e0*/  @!P5 SYNCS.ARRIVE.TRANS64.RED.A0TR RZ, [UR6+0x1b0], R25 ;  /* 0x0001b019ffffd9a7 */ /* 0x0007e20008300406 */
[----:B------:R-:W-:Y:S01]  /*52f0*/  UPLOP3.LUT UP1, UPT, UPT, UPT, UPT, 0x80, 0x8 ;  /* 0x000000000008789c */ /* 0x000fe20003f2f070 */
[----:B------:R-:W-:Y:S01]  /*5300*/  SYNCS.ARRIVE.TRANS64.RED.A1T0 RZ, [UR37], RZ ;  /* 0x000000ffffff79a7 */ /* 0x000fe20008100425 */
[----:B------:R-:W-:Y:S09]  /*5310*/  @P3 BRA `(.L_x_99) ;  /* 0xfffffff400b43947 */ /* 0x000ff2000383ffff */
[----:B------:R-:W-:Y:S07]  /*5320*/  MOV R0, UR6 ;  /* 0x0000000600007c02 */ /* 0x000fee0008000f00 */
.L_x_100:
[----:B-1----:R-:W-:-:S04]  /*5330*/  SHF.L.U32 R3, R30, 0x1f, RZ ;  /* 0x0000001f1e037819 */ /* 0x002fc800000006ff */
[----:B------:R1:W2:Y:S03]  /*5340*/  SYNCS.PHASECHK.TRANS64.TRYWAIT P0, [R0+URZ+0x1b8], R3 ;  /* 0x0001b803000075a7 */ /* 0x0002a600080011ff */
[----:B--2---:R-:W-:Y:S05]  /*5350*/  @!P0 NANOSLEEP.SYNCS 0x989680 ;  /* 0x009896800000895d */ /* 0x004fea0003900000 */
[----:B------:R-:W2:Y:S02]  /*5360*/  @!P0 SYNCS.PHASECHK.TRANS64 P0, [R0+URZ+0x1b8], R3 ;  /* 0x0001b803000085a7 */ /* 0x000ea400080010ff */
[----:B--23--:R-:W-:Y:S05]  /*5370*/  @P0 EXIT ;  /* 0x000000000000094d */ /* 0x00cfea0003800000 */
[----:B------:R-:W-:Y:S05]  /*5380*/  BRA `(.L_x_100) ;  /* 0xfffffffc00e87947 */ /* 0x000fea000383ffff */
.L_x_91:
[----:B------:R-:W-:-:S06]  /*5390*/  UISETP.GE.AND UP1, UPT, UR8, 0x4, UPT ;  /* 0x000000040800788c */ /* 0x000fcc000bf26270 */
[----:B------:R-:W-:-:S13]  /*53a0*/  PLOP3.LUT P0, PT, PT, PT, UP1, 0x80, 0x8 ;  /* 0x000000000008781c */ /* 0x000fda0003f0f018 */
[----:B------:R-:W-:Y:S05]  /*53b0*/  @!P0 EXIT ;  /* 0x000000000000894d */ /* 0x000fea0003800000 */
[----:B------:R-:W-:Y:S01]  /*53c0*/  BAR.SYNC.DEFER_BLOCKING 0x6, 0xa0 ;  /* 0x0182800000007b1d */ /* 0x000fe20000010000 */
[C---:B------:R-:W-:Y:S02]  /*53d0*/  IMAD.SHL.U32 R5, R103.reuse, 0x40, RZ ;  /* 0x0000004067057824 */ /* 0x040fe400078e00ff */
[----:B------:R-:W-:Y:S02]  /*53e0*/  HFMA2 R113, -RZ, RZ, 0, 0 ;  /* 0x00000000ff717431 */ /* 0x000fe400000001ff */
[C---:B------:R-:W-:Y:S01]  /*53f0*/  IMAD.SHL.U32 R0, R103.reuse, 0x20, RZ ;  /* 0x0000002067007824 */ /* 0x040fe200078e00ff */
[----:B------:R-:W-:Y:S01]  /*5400*/  CS2R R108, SRZ ;  /* 0x00000000006c7805 */ /* 0x000fe2000001ff00 */
[----:B------:R-:W-:Y:S01]  /*5410*/  IMAD.SHL.U32 R105, R103, 0x8, RZ ;  /* 0x0000000867697824 */ /* 0x000fe200078e00ff */
[----:B------:R-:W-:Y:S01]  /*5420*/  UMOV UR43, 0x400 ;  /* 0x00000400002b7882 */ /* 0x000fe20000000000 */
[----:B------:R-:W-:Y:S01]  /*5430*/  LOP3.LUT R2, R5, 0x180, RZ, 0xc0, !PT ;  /* 0x0000018005027812 */ /* 0x000fe200078ec0ff */
[----:B------:R-:W-:Y:S01]  /*5440*/  ULEA UR43, UR37, UR43, 0x18 ;  /* 0x0000002b252b7291 */ /* 0x000fe2000f8ec0ff */
[----:B------:R-:W1:Y:S01]  /*5450*/  LDC R101, c[0x0][0x370] ;  /* 0x0000dc00ff657b82 */ /* 0x000e620000000800 */
[----:B------:R-:W-:Y:S01]  /*5460*/  LOP3.LUT R0, R0, 0xc00, RZ, 0xc0, !PT ;  /* 0x00000c0000007812 */ /* 0x000fe200078ec0ff */
[C---:B------:R-:W-:Y:S01]  /*5470*/  IMAD.U32 R46, R103.reuse, 0x10000, RZ ;  /* 0x00010000672e7824 */ /* 0x040fe200078e00ff */
[----:B------:R-:W-:Y:S01]  /*5480*/  LOP3.LUT R105, R2, 0x30, R105, 0xf8, !PT ;  /* 0x0000003002697812 */ /* 0x000fe200078ef869 */
[C---:B------:R-:W-:Y:S01]  /*5490*/  IMAD.SHL.U32 R2, R103.reuse, 0x2, RZ ;  /* 0x0000000267027824 */ /* 0x040fe200078e00ff */
[--C-:B------:R-:W-:Y:S01]  /*54a0*/  LOP3.LUT R0, R0, 0x40, R5.reuse, 0xf8, !PT ;  /* 0x0000004000007812 */ /* 0x100fe200078ef805 */
[----:B------:R-:W-:Y:S01]  /*54b0*/  IMAD.SHL.U32 R104, R103, 0x10, RZ ;  /* 0x0000001067687824 */ /* 0x000fe200078e00ff */
[----:B------:R-:W-:Y:S01]  /*54c0*/  UIADD3 UR4, UPT, UPT, UR43, 0x1400, URZ ;  /* 0x000014002b047890 */ /* 0x000fe2000fffe0ff */
[----:B------:R-:W2:Y:S01]  /*54d0*/  LDC R42, c[0x0][0xb0c] ;  /* 0x0002c300ff2a7b82 */ /* 0x000ea20000000800 */
[----:B------:R-:W-:Y:S01]  /*54e0*/  LOP3.LUT R105, R105, 0x20, R2, 0x78, !PT ;  /* 0x0000002069697812 */ /* 0x000fe200078e7802 */
[----:B------:R-:W-:Y:S01]  /*54f0*/  IMAD.MOV.U32 R44, RZ, RZ, RZ ;  /* 0x000000ffff2c7224 */ /* 0x000fe200078e00ff */
[----:B------:R-:W-:Y:S01]  /*5500*/  LOP3.LUT R0, R0, 0x200, R5, 0xf8, !PT ;  /* 0x0000020000007812 */ /* 0x000fe200078ef805 */
[----:B------:R-:W-:Y:S01]  /*5510*/  IMAD.MOV.U32 R110, RZ, RZ, RZ ;  /* 0x000000ffff6e7224 */ /* 0x000fe200078e00ff */
[----:B------:R-:W-:Y:S01]  /*5520*/  LOP3.LUT R46, R46, 0x600000, RZ, 0xc0, !PT ;  /* 0x006000002e2e7812 */ /* 0x000fe200078ec0ff */
[----:B------:R-:W-:Y:S01]  /*5530*/  IMAD.U32 R111, RZ, RZ, UR4 ;  /* 0x00000004ff6f7e24 */ /* 0x000fe2000f8e00ff */
[----:B------:R-:W4:Y:S01]  /*5540*/  LDS R3, [UR43+0x280] ;  /* 0x0002802bff037984 */ /* 0x000f220008000800 */
[----:B------:R-:W1:Y:S01]  /*5550*/  LDC R100, c[0x0][0xb20] ;  /* 0x0002c800ff647b82 */ /* 0x000e620000000800 */
[----:B------:R-:W-:Y:S01]  /*5560*/  LOP3.LUT R105, R0, R105, RZ, 0xfc, !PT ;  /* 0x0000006900697212 */ /* 0x000fe200078efcff */
[----:B------:R-:W1:Y:S01]  /*5570*/  LDCU.64 UR46, c[0x0][0x348] ;  /* 0x00006900ff2e77ac */ /* 0x000e620008000a00 */
[----:B------:R-:W-:-:S02]  /*5580*/  LOP3.LUT R104, R104, 0x20, RZ, 0xc0, !PT ;  /* 0x0000002068687812 */ /* 0x000fc400078ec0ff */
[----:B------:R-:W-:Y:S01]  /*5590*/  IADD3 R5, PT, PT, R105, UR43, RZ ;  /* 0x0000002b69057c10 */ /* 0x000fe2000fffe0ff */
[----:B------:R-:W1:Y:S02]  /*55a0*/  LDCU.64 UR38, c[0x0][0x888] ;  /* 0x00011100ff2677ac */ /* 0x000e640008000a00 */
[----:B------:R-:W1:Y:S01]  /*55b0*/  LDC R41, c[0x0][0xb30] ;  /* 0x0002cc00ff297b82 */ /* 0x000e620000000800 */
[----:B------:R-:W-:Y:S01]  /*55c0*/  IADD3 R104, PT, PT, -R104, 0x400, R5 ;  /* 0x0000040068687810 */ /* 0x000fe20007ffe105 */
[----:B------:R-:W-:-:S06]  /*55d0*/  UIADD3 UR42, UPT, UPT, UR43, 0x400, URZ ;  /* 0x000004002b2a7890 */ /* 0x000fcc000fffe0ff */
[----:B------:R-:W1:Y:S08]  /*55e0*/  LDC.64 R90, c[0x0][0xb10] ;  /* 0x0002c400ff5a7b82 */ /* 0x000e700000000a00 */
[----:B------:R-:W1:Y:S08]  /*55f0*/  LDC.64 R38, c[0x0][0xb18] ;  /* 0x0002c600ff267b82 */ /* 0x000e700000000a00 */
[----:B------:R-:W1:Y:S01]  /*5600*/  LDC.64 R86, c[0x0][0x888] ;  /* 0x00022200ff567b82 */ /* 0x000e620000000a00 */
[----:B----4-:R-:W-:-:S07]  /*5610*/  IMAD.IADD R46, R3, 0x1, R46 ;  /* 0x00000001032e7824 */ /* 0x010fce00078e022e */
[----:B------:R-:W4:Y:S08]  /*5620*/  LDC.64 R36, c[0x0][0xb28] ;  /* 0x0002ca00ff247b82 */ /* 0x000f300000000a00 */
[----:B------:R-:W1:Y:S08]  /*5630*/  LDC.64 R88, c[0x0][0x890] ;  /* 0x00022400ff587b82 */ /* 0x000e700000000a00 */
[----:B------:R-:W1:Y:S08]  /*5640*/  LDC.64 R84, c[0x0][0x8b0] ;  /* 0x00022c00ff547b82 */ /* 0x000e700000000a00 */
[----:B------:R-:W1:Y:S08]  /*5650*/  LDC.64 R82, c[0x0][0x8a8] ;  /* 0x00022a00ff527b82 */ /* 0x000e700000000a00 */
[----:B--2---:R-:W1:Y:S02]  /*5660*/  LDC R102, c[0x0][0x374] ;  /* 0x0000dd00ff667b82 */ /* 0x004e640000000800 */
.L_x_118:
[----:B------:R-:W-:Y:S02]  /*5670*/  LEA R0, R113, UR43, 0x3 ;  /* 0x0000002b71007c11 */ /* 0x000fe4000f8e18ff */
[----:B------:R-:W-:Y:S02]  /*5680*/  SHF.L.U32 R3, R109, 0x1f, RZ ;  /* 0x0000001f6d037819 */ /* 0x000fe400000006ff */
[----:B------:R-:W-:Y:S02]  /*5690*/  LEA R16, R113, UR43, 0x4 ;  /* 0x0000002b71107c11 */ /* 0x000fe4000f8e20ff */
[----:B--2---:R-:W2:Y:S02]  /*56a0*/  SYNCS.PHASECHK.TRANS64.TRYWAIT P0, [R0+URZ+0x1d0], R3 ;  /* 0x0001d003000075a7 */ /* 0x004ea400080011ff */
[----:B-12---:R-:W-:Y:S05]  /*56b0*/  @!P0 BRA `(.L_x_101) ;  /* 0x0000002800908947 */ /* 0x006fea0003800000 */
.L_x_196:
[----:B------:R-:W4:Y:S01]  /*56c0*/  LDC.64 R12, c[0x0][0xb10] ;  /* 0x0002c400ff0c7b82 */ /* 0x000f220000000a00 */
[----:B------:R-:W4:Y:S01]  /*56d0*/  LDS.128 R16, [R16+0x260] ;  /* 0x0002600010107984 */ /* 0x000f220000000c00 */
[----:B-1----:R-:W-:Y:S01]  /*56e0*/  ISETP.NE.AND P1, PT, R41, 0x1, PT ;  /* 0x000000012900780c */ /* 0x002fe20003f25270 */
[----:B--2---:R-:W-:Y:S01]  /*56f0*/  VIADD R0, R0, 0x1e0 ;  /* 0x000001e000007836 */ /* 0x004fe20000000000 */
[----:B---3--:R-:W-:Y:S04]  /*5700*/  ISETP.GE.AND P0, PT, R40, 0x1, PT ;  /* 0x000000012800780c */ /* 0x008fe80003f06270 */
[----:B------:R-:W1:Y:S01]  /*5710*/  LDC.64 R10, c[0x0][0xb18] ;  /* 0x0002c600ff0a7b82 */ /* 0x000e620000000a00 */
[----:B------:R-:W-:Y:S01]  /*5720*/  PRMT R0, RZ, 0x654, R0 ;  /* 0x00000654ff007816 */ /* 0x000fe20000000000 */
[----:B------:R-:W-:Y:S01]  /*5730*/  @!PT LDS RZ, [RZ] ;  /* 0x00000000fffff984 */ /* 0x000fe20000000800 */
[----:B------:R-:W-:Y:S01]  /*5740*/  @!PT LDS RZ, [RZ] ;  /* 0x00000000fffff984 */ /* 0x000fe20000000800 */
[----:B------:R-:W-:Y:S01]  /*5750*/  @!PT LDS RZ, [RZ] ;  /* 0x00000000fffff984 */ /* 0x000fe20000000800 */
[----:B------:R-:W-:Y:S01]  /*5760*/  @!PT LDS RZ, [RZ] ;  /* 0x00000000fffff984 */ /* 0x000fe20000000800 */
[----:B------:R2:W-:Y:S06]  /*5770*/  MEMBAR.ALL.CTA ;  /* 0x0000000000007992 */ /* 0x0005ec0000008000 */
[----:B--2---:R-:W2:Y:S01]  /*5780*/  FENCE.VIEW.ASYNC.S ;  /* 0x00000000000073c6 */ /* 0x004ea20000000000 */
[----:B------:R-:W3:Y:S08]  /*5790*/  @!P1 LDC R14, c[0x0][0xb20] ;  /* 0x0002c800ff0e9b82 */ /* 0x000ef00000000800 */
[----:B------:R-:W1:Y:S01]  /*57a0*/  @!P1 LDC R9, c[0x0][0xb0c] ;  /* 0x0002c300ff099b82 */ /* 0x000e620000000800 */
[----:B--2---:R2:W-:Y:S01]  /*57b0*/  SYNCS.ARRIVE.TRANS64.RED.A1T0 RZ, [R0+URZ], RZ ;  /* 0x000000ff00ff79a7 */ /* 0x0045e200081004ff */
[----:B----4-:R-:W-:Y:S04]  /*57c0*/  LOP3.LUT P4, RZ, R18, 0x1, RZ, 0xc0, !PT ;  /* 0x0000000112ff7812 */ /* 0x010fe8000788c0ff */
[----:B------:R-:W-:Y:S09]  /*57d0*/  P2R R112, PR, RZ, 0x10 ;  /* 0x00000010ff707803 */ /* 0x000ff20000000000 */
[----:B------:R-:W-:Y:S02]  /*57e0*/  @P4 MOV R45, R16 ;  /* 0x00000010002d4202 */ /* 0x000fe40000000f00 */
[----:B------:R-:W-:Y:S01]  /*57f0*/  @P4 LOP3.LUT R43, R17, 0xffff, RZ, 0xc0, !PT ;  /* 0x0000ffff112b4812 */ /* 0x000fe200078ec0ff */
[----:B--2---:R-:W-:Y:S06]  /*5800*/  @!P0 BRA `(.L_x_102) ;  /* 0x0000000000a48947 */ /* 0x004fec0003800000 */
[----:B------:R-:W-:Y:S01]  /*5810*/  IMAD.HI.U32 R21, R102, R39, RZ ;  /* 0x0000002766157227 */ /* 0x000fe200078e00ff */
[----:B------:R-:W-:Y:S02]  /*5820*/  ISETP.NE.AND P0, PT, R38, 0x1, PT ;  /* 0x000000012600780c */ /* 0x000fe40003f05270 */
[----:B------:R-:W-:Y:S01]  /*5830*/  ISETP.NE.AND P2, PT, R40, 0x1, PT ;  /* 0x000000012800780c */ /* 0x000fe20003f45270 */
[----:B------:R-:W-:Y:S01]  /*5840*/  IMAD.HI.U32 R20, R101, R90, RZ ;  /* 0x0000005a65147227 */ /* 0x000fe200078e00ff */
[----:B------:R-:W-:Y:S02]  /*5850*/  SHF.R.U32.HI R21, RZ, R100, R21 ;  /* 0x00000064ff157219 */ /* 0x000fe40000011615 */
[----:B------:R-:W-:Y:S01]  /*5860*/  ISETP.NE.AND P3, PT, R42, 0x1, PT ;  /* 0x000000012a00780c */ /* 0x000fe20003f65270 */
[----:B------:R-:W-:Y:S01]  /*5870*/  IMAD.HI.U32 R24, R45, R90, RZ ;  /* 0x0000005a2d187227 */ /* 0x000fe200078e00ff */
[----:B------:R-:W-:Y:S02]  /*5880*/  SHF.R.U32.HI R20, RZ, R91, R20 ;  /* 0x0000005bff147219 */ /* 0x000fe40000011614 */
[----:B------:R-:W-:Y:S01]  /*5890*/  SEL R3, R102, R21, !P0 ;  /* 0x0000001566037207 */ /* 0x000fe20004000000 */
[----:B------:R-:W-:Y:S01]  /*58a0*/  IMAD.HI.U32 R21, R43, R39, RZ ;  /* 0x000000272b157227 */ /* 0x000fe200078e00ff */
[----:B------:R-:W-:Y:S02]  /*58b0*/  SEL R7, R101, R20, !P3 ;  /* 0x0000001465077207 */ /* 0x000fe40005800000 */
[----:B------:R-:W-:Y:S01]  /*58c0*/  SHF.R.U32.HI R24, RZ, R91, R24 ;  /* 0x0000005bff187219 */ /* 0x000fe20000011618 */
[-C--:B------:R-:W-:Y:S04]  /*58d0*/  IMAD.HI.U32 R20, R3, R36.reuse, RZ ;  /* 0x0000002403147227 */ /* 0x080fe800078e00ff */
[----:B------:R-:W-:Y:S01]  /*58e0*/  IMAD.HI.U32 R22, R7, R36, RZ ;  /* 0x0000002407167227 */ /* 0x000fe200078e00ff */
[-C--:B------:R-:W-:Y:S02]  /*58f0*/  @P2 SHF.R.U32.HI R3, RZ, R37.reuse, R20 ;  /* 0x00000025ff032219 */ /* 0x080fe40000011614 */
[----:B------:R-:W-:Y:S02]  /*5900*/  SHF.R.U32.HI R20, RZ, R100, R21 ;  /* 0x00000064ff147219 */ /* 0x000fe40000011615 */
[----:B------:R-:W-:Y:S01]  /*5910*/  @P2 SHF.R.U32.HI R7, RZ, R37, R22 ;  /* 0x00000025ff072219 */ /* 0x000fe20000011616 */
[C---:B------:R-:W-:Y:S01]  /*5920*/  IMAD R2, R40.reuse, R3, RZ ;  /* 0x0000000328027224 */ /* 0x040fe200078e02ff */
[----:B------:R-:W-:Y:S02]  /*5930*/  SEL R5, R43, R20, !P0 ;  /* 0x000000142b057207 */ /* 0x000fe40004000000 */
[----:B------:R-:W-:Y:S01]  /*5940*/  SEL R3, R45, R24, !P3 ;  /* 0x000000182d037207 */ /* 0x000fe20005800000 */
[----:B------:R-:W-:Y:S01]  /*5950*/  IMAD R4, R40, R7, RZ ;  /* 0x0000000728047224 */ /* 0x000fe200078e02ff */
[C---:B------:R-:W-:Y:S01]  /*5960*/  ISETP.GE.AND P0, PT, R5.reuse, R2, PT ;  /* 0x000000020500720c */ /* 0x040fe20003f06270 */
[----:B------:R-:W-:Y:S03]  /*5970*/  IMAD.HI.U32 R6, R5, R36, RZ ;  /* 0x0000002405067227 */ /* 0x000fe600078e00ff */
[----:B------:R-:W-:Y:S01]  /*5980*/  ISETP.GE.OR P0, PT, R3, R4, P0 ;  /* 0x000000040300720c */ /* 0x000fe20000706670 */
[----:B------:R-:W-:Y:S01]  /*5990*/  IMAD.MOV R4, RZ, RZ, -R3 ;  /* 0x000000ffff047224 */ /* 0x000fe200078e0a03 */
[-C--:B------:R-:W-:Y:S03]  /*59a0*/  SHF.R.U32.HI R6, RZ, R37.reuse, R6 ;  /* 0x00000025ff067219 */ /* 0x080fe60000011606 */
[----:B------:R-:W-:Y:S01]  /*59b0*/  IMAD R45, R42, R4, R45 ;  /* 0x000000042a2d7224 */ /* 0x000fe200078e022d */
[----:B------:R-:W-:Y:S05]  /*59c0*/  SEL R15, R5, R6, !P2 ;  /* 0x00000006050f7207 */ /* 0x000fea0005000000 */
[----:B------:R-:W-:Y:S02]  /*59d0*/  IMAD.MOV R6, RZ, RZ, -R15 ;  /* 0x000000ffff067224 */ /* 0x000fe400078e0a0f */
[C---:B------:R-:W-:Y:S04]  /*59e0*/  @!P0 IMAD.HI.U32 R2, R3.reuse, R36, RZ ;  /* 0x0000002403028227 */ /* 0x040fe800078e00ff */
[----:B------:R-:W-:Y:S01]  /*59f0*/  IMAD R6, R40, R6, R5 ;  /* 0x0000000628067224 */ /* 0x000fe200078e0205 */
[----:B------:R-:W-:Y:S04]  /*5a00*/  @!P0 SHF.R.U32.HI R2, RZ, R37, R2 ;  /* 0x00000025ff028219 */ /* 0x000fe80000011602 */
[----:B------:R-:W-:Y:S02]  /*5a10*/  @!P0 SEL R0, R3, R2, !P2 ;  /* 0x0000000203008207 */ /* 0x000fe40005000000 */
[----:B------:R-:W-:Y:S02]  /*5a20*/  IADD3 R2, PT, PT, -R5, RZ, RZ ;  /* 0x000000ff05027210 */ /* 0x000fe40007ffe1ff */
[----:B------:R-:W-:Y:S01]  /*5a30*/  @!P0 IADD3 R8, PT, PT, R15, -R0, RZ ;  /* 0x800000000f088210 */ /* 0x000fe20007ffe0ff */
[----:B------:R-:W-:Y:S02]  /*5a40*/  @!P0 IMAD R0, R7, R6, R0 ;  /* 0x0000000607008224 */ /* 0x000fe400078e0200 */
[----:B------:R-:W-:Y:S02]  /*5a50*/  IMAD R43, R38, R2, R43 ;  /* 0x00000002262b7224 */ /* 0x000fe400078e022b */
[----:B------:R-:W-:Y:S02]  /*5a60*/  @!P0 IMAD R5, R8, R40, R3 ;  /* 0x0000002808058224 */ /* 0x000fe400078e0203 */
[----:B------:R-:W-:Y:S04]  /*5a70*/  @!P0 IMAD.MOV.U32 R3, RZ, RZ, R0 ;  /* 0x000000ffff038224 */ /* 0x000fe800078e0000 */
[----:B------:R-:W-:Y:S02]  /*5a80*/  IMAD R45, R3, R42, R45 ;  /* 0x0000002a032d7224 */ /* 0x000fe400078e022d */
[----:B------:R-:W-:Y:S07]  /*5a90*/  IMAD R43, R5, R38, R43 ;  /* 0x00000026052b7224 */ /* 0x000fee00078e022b */
.L_x_102:
[----:B------:R-:W-:Y:S01]  /*5aa0*/  @!P1 IMAD.HI.U32 R0, R45, R12, RZ ;  /* 0x0000000c2d009227 */ /* 0x000fe200078e00ff */
[----:B-1----:R-:W-:Y:S01]  /*5ab0*/  @!P1 ISETP.NE.AND P0, PT, R10, 0x1, PT ;  /* 0x000000010a00980c */ /* 0x002fe20003f05270 */
[----:B------:R-:W-:Y:S01]  /*5ac0*/  ULOP3.LUT UP0, URZ, UR42, 0x1b0, URZ, 0xc0, !UPT ;  /* 0x000001b02aff7892 */ /* 0x000fe2000f80c0ff */
[----:B------:R-:W-:Y:S01]  /*5ad0*/  @!P1 ISETP.NE.AND P2, PT, R9, 0x1, PT ;  /* 0x000000010900980c */ /* 0x000fe20003f45270 */
[----:B------:R-:W-:Y:S01]  /*5ae0*/  @!P1 IMAD.HI.U32 R3, R43, R11, RZ ;  /* 0x0000000b2b039227 */ /* 0x000fe200078e00ff */
[----:B------:R-:W-:Y:S02]  /*5af0*/  @!P1 SHF.R.U32.HI R0, RZ, R13, R0 ;  /* 0x0000000dff009219 */ /* 0x000fe40000011600 */
[----:B------:R-:W-:Y:S01]  /*5b00*/  @P4 SHF.R.U32.HI R107, RZ, 0x10, R17 ;  /* 0x00000010ff6b4819 */ /* 0x000fe20000011611 */
[----:B------:R-:W-:Y:S01]  /*5b10*/  VIADD R113, R113, 0x1 ;  /* 0x0000000171717836 */ /* 0x000fe20000000000 */
[----:B---3--:R-:W-:Y:S02]  /*5b20*/  @!P1 SHF.R.U32.HI R2, RZ, R14, R3 ;  /* 0x0000000eff029219 */ /* 0x008fe40000011603 */
[----:B------:R-:W-:Y:S02]  /*5b30*/  @!P1 SEL R3, R45, R0, !P2 ;  /* 0x000000002d039207 */ /* 0x000fe40005000000 */
[----:B------:R-:W-:Y:S05]  /*5b40*/  @!P1 SEL R2, R43, R2, !P0 ;  /* 0x000000022b029207 */ /* 0x000fea0004000000 */
[----:B------:R-:W-:Y:S02]  /*5b50*/  @!P1 IMAD.IADD R0, R2, 0x1, -R3 ;  /* 0x0000000102009824 */ /* 0x000fe400078e0a03 */
[----:B------:R-:W-:Y:S02]  /*5b60*/  @!P1 IMAD.IADD R2, R3, 0x1, -R2 ;  /* 0x0000000103029824 */ /* 0x000fe400078e0a02 */
[----:B------:R-:W-:Y:S02]  /*5b70*/  @!P1 IMAD R45, R0, R9, R45 ;  /* 0x00000009002d9224 */ /* 0x000fe400078e022d */
[----:B------:R-:W-:Y:S01]  /*5b80*/  @!P1 IMAD R43, R2, R10, R43 ;  /* 0x0000000a022b9224 */ /* 0x000fe200078e022b */
[----:B------:R-:W-:Y:S06]  /*5b90*/  BRA.U !UP0, `(.L_x_103) ;  /* 0x0000000108407547 */ /* 0x000fec000b800000 */
[----:B------:R-:W1:Y:S01]  /*5ba0*/  LDCU.64 UR8, c[0x4][0x80] ;  /* 0x01001000ff0877ac */ /* 0x000e620008000a00 */
[----:B------:R-:W-:Y:S01]  /*5bb0*/  MOV R3, 0x0 ;  /* 0x0000000000037802 */ /* 0x000fe20000000f00 */
[----:B------:R-:W-:Y:S02]  /*5bc0*/  HFMA2 R12, -RZ, RZ, 0, 5.9604644775390625e-08 ;  /* 0x00000001ff0c7431 */ /* 0x000fe400000001ff */
[----:B------:R-:W-:Y:S02]  /*5bd0*/  IMAD.MOV.U32 R8, RZ, RZ, 0x70 ;  /* 0x00000070ff087424 */ /* 0x000fe400078e00ff */
[----:B------:R-:W-:Y:S01]  /*5be0*/  IMAD.MOV.U32 R13, RZ, RZ, RZ ;  /* 0x000000ffff0d7224 */ /* 0x000fe200078e00ff */
[----:B------:R-:W2:Y:S01]  /*5bf0*/  LDCU.64 UR6, c[0x4][0x88] ;  /* 0x01001100ff0677ac */ /* 0x000ea20008000a00 */
[----:B------:R-:W3:Y:S01]  /*5c00*/  LDC.64 R2, c[0x4][R3] ;  /* 0x0100000003027b82 */ /* 0x000ee20000000a00 */
[----:B------:R-:W4:Y:S01]  /*5c10*/  LDCU.64 UR4, c[0x4][0x8] ;  /* 0x01000100ff0477ac */ /* 0x000f220008000a00 */
[----:B-1----:R-:W-:Y:S01]  /*5c20*/  MOV R5, UR9 ;  /* 0x0000000900057c02 */ /* 0x002fe20008000f00 */
[----:B------:R-:W-:Y:S01]  /*5c30*/  IMAD.U32 R4, RZ, RZ, UR8 ;  /* 0x00000008ff047e24 */ /* 0x000fe2000f8e00ff */
[----:B--2---:R-:W-:Y:S01]  /*5c40*/  MOV R7, UR7 ;  /* 0x0000000700077c02 */ /* 0x004fe20008000f00 */
[----:B------:R-:W-:Y:S01]  /*5c50*/  IMAD.U32 R6, RZ, RZ, UR6 ;  /* 0x00000006ff067e24 */ /* 0x000fe2000f8e00ff */
[----:B----4-:R-:W-:Y:S01]  /*5c60*/  MOV R11, UR5 ;  /* 0x00000005000b7c02 */ /* 0x010fe20008000f00 */
[----:B------:R-:W-:Y:S02]  /*5c70*/  IMAD.U32 R10, RZ, RZ, UR4 ;  /* 0x00000004ff0a7e24 */ /* 0x000fe4000f8e00ff */
[----:B------:R-:W-:Y:S07]  /*5c80*/  LEPC R20, `(.L_x_103) ;  /* 0x000000001014794e */ /* 0x000fee0000000000 */
[----:B---3-5:R-:W-:Y:S05]  /*5c90*/  CALL.ABS.NOINC R2 ;  /* 0x0000000002007343 */ /* 0x028fea0003c00000 */
.L_x_103:
[----:B------:R-:W-:Y:S01]  /*5ca0*/  LOP3.LUT P0, RZ, R111, 0x1b0, RZ, 0xc0, !PT ;  /* 0x000001b06fff7812 */ /* 0x000fe2000780c0ff */
[----:B------:R-:W-:Y:S11]  /*5cb0*/  BSSY.RECONVERGENT B6, `(.L_x_104) ;  /* 0x0000013000067945 */ /* 0x000ff60003800200 */
[----:B------:R-:W-:Y:S01]  /*5cc0*/  @!UPT UIADD3 URZ, UPT, UPT, URZ, URZ, URZ ;  /* 0x000000fffffff290 */ /* 0x000fe2000fffe0ff */
[----:B------:R-:W-:Y:S05]  /*5cd0*/  @!P0 BRA `(.L_x_105) ;  /* 0x0000000000408947 */ /* 0x000fea0003800000 */
        /* <DEDUP_REMOVED lines=16> */
.L_x_105:
[----:B------:R-:W-:Y:S05]  /*5de0*/  BSYNC.RECONVERGENT B6 ;  /* 0x0000000000067941 */ /* 0x000fea0003800200 */
.L_x_104:
[----:B------:R-:W-:Y:S01]  /*5df0*/  ISETP.NE.U32.AND P3, PT, R88, RZ, PT ;  /* 0x000000ff5800720c */ /* 0x000fe20003f65070 */
[----:B------:R-:W-:Y:S01]  /*5e00*/  UISETP.NE.AND UP1, UPT, UR44, URZ, UPT ;  /* 0x000000ff2c00728c */ /* 0x000fe2000bf25270 */
[----:B------:R-:W-:Y:S02]  /*5e10*/  ISETP.NE.U32.AND P4, PT, R84, RZ, PT ;  /* 0x000000ff5400720c */ /* 0x000fe40003f85070 */
[----:B------:R-:W-:Y:S02]  /*5e20*/  ISETP.NE.AND.EX P3, PT, R89, RZ, PT, P3 ;  /* 0x000000ff5900720c */ /* 0x000fe40003f65330 */
[----:B------:R-:W-:Y:S02]  /*5e30*/  PLOP3.LUT P1, PT, PT, PT, PT, 0x8, 0x80 ;  /* 0x000000000080781c */ /* 0x000fe40003f2e170 */
[----:B------:R-:W-:Y:S02]  /*5e40*/  PLOP3.LUT P0, PT, PT, PT, UP1, 0x80, 0x8 ;  /* 0x000000000008781c */ /* 0x000fe40003f0f018 */
[----:B------:R-:W-:Y:S02]  /*5e50*/  ISETP.NE.AND.EX P4, PT, R85, RZ, PT, P4 ;  /* 0x000000ff5500720c */ /* 0x000fe40003f85340 */
[----:B------:R-:W1:Y:S09]  /*5e60*/  @UP1 LDCU.64 UR4, c[0x0][0x888] ;  /* 0x00011100ff0417ac */ /* 0x000e720008000a00 */
[----:B------:R-:W-:Y:S01]  /*5e70*/  @P0 PLOP3.LUT P1, PT, P3, PT, PT, 0x80, 0x8 ;  /* 0x000000000008081c */ /* 0x000fe20001f2f070 */
[----:B-1----:R-:W-:Y:S04]  /*5e80*/  @UP1 UISETP.NE.U32.AND UP0, UPT, UR4, URZ, UPT ;  /* 0x000000ff0400128c */ /* 0x002fe8000bf05070 */
[----:B------:R-:W-:Y:S04]  /*5e90*/  @UP1 UISETP.NE.AND.EX UP0, UPT, UR5, URZ, UPT, UP0 ;  /* 0x000000ff0500128c */ /* 0x000fe8000bf05300 */
[----:B------:R-:W-:Y:S01]  /*5ea0*/  @UP1 USEL UR4, URZ, 0xffffffff, UP0 ;  /* 0xffffffffff041887 */ /* 0x000fe20008000000 */
[----:B------:R-:W-:Y:S11]  /*5eb0*/  @!P3 BRA `(.L_x_106) ;  /* 0x00000000002cb947 */ /* 0x000ff60003800000 */
[----:B------:R-:W-:Y:S01]  /*5ec0*/  ISETP.NE.U32.AND P2, PT, R86, RZ, PT ;  /* 0x000000ff5600720c */ /* 0x000fe20003f45070 */
[----:B------:R-:W-:Y:S03]  /*5ed0*/  IMAD.MOV.U32 R98, RZ, RZ, 0x1 ;  /* 0x00000001ff627424 */ /* 0x000fe600078e00ff */
[----:B------:R-:W-:Y:S11]  /*5ee0*/  ISETP.NE.AND.EX P2, PT, R87, RZ, PT, P2 ;  /* 0x000000ff5700720c */ /* 0x000ff60003f45320 */
[----:B------:R-:W-:Y:S02]  /*5ef0*/  @!UPT UIADD3 URZ, UPT, UPT, URZ, URZ, URZ ;  /* 0x000000fffffff290 */ /* 0x000fe4000fffe0ff */
[----:B------:R-:W1:Y:S01]  /*5f00*/  @P2 LDC.64 R2, c[0x0][0x888] ;  /* 0x00022200ff022b82 */ /* 0x000e620000000a00 */
[----:B------:R-:W-:Y:S04]  /*5f10*/  @P2 IMAD R0, R88, UR36, RZ ;  /* 0x0000002458002c24 */ /* 0x000fe8000f8e02ff */
[----:B-1----:R-:W-:Y:S04]  /*5f20*/  @P2 IMAD.WIDE R2, R0, 0x4, R2 ;  /* 0x0000000400022825 */ /* 0x002fe800078e0202 */
[----:B------:R-:W-:Y:S01]  /*5f30*/  HFMA2 R0, -RZ, RZ, 0, 5.9604644775390625e-08 ;  /* 0x00000001ff007431 */ /* 0x000fe200000001ff */
[----:B-----5:R1:W5:Y:S04]  /*5f40*/  @P2 LDG.E R48, desc[UR40][R2.64] ;  /* 0x0000002802302981 */ /* 0x020368000c1e1900 */
[----:B------:R-:W-:Y:S01]  /*5f50*/  @!P2 PRMT R98, R0, 0x7610, R98 ;  /* 0x000076100062a816 */ /* 0x000fe20000000062 */
[----:B-1----:R-:W2:Y:S06]  /*5f60*/  @!P2 LDC R48, c[0x0][0x880] ;  /* 0x00022000ff30ab82 */ /* 0x002eac0000000800 */
.L_x_106:
[----:B------:R-:W-:Y:S05]  /*5f70*/  @!P4 BRA `(.L_x_107) ;  /* 0x000000000020c947 */ /* 0x000fea0003800000 */
[----:B------:R-:W-:Y:S04]  /*5f80*/  ISETP.NE.U32.AND P2, PT, R82, RZ, PT ;  /* 0x000000ff5200720c */ /* 0x000fe80003f45070 */
[----:B------:R-:W-:Y:S11]  /*5f90*/  ISETP.NE.AND.EX P2, PT, R83, RZ, PT, P2 ;  /* 0x000000ff5300720c */ /* 0x000ff60003f45320 */
[----:B------:R-:W-:Y:S02]  /*5fa0*/  @!UPT UIADD3 URZ, UPT, UPT, URZ, URZ, URZ ;  /* 0x000000fffffff290 */ /* 0x000fe4000fffe0ff */
[----:B------:R-:W1:Y:S01]  /*5fb0*/  @P2 LDC.64 R2, c[0x0][0x8a8] ;  /* 0x00022a00ff022b82 */ /* 0x000e620000000a00 */
[----:B------:R-:W-:Y:S04]  /*5fc0*/  @P2 IMAD R0, R84, UR36, RZ ;  /* 0x0000002454002c24 */ /* 0x000fe8000f8e02ff */
[----:B-1----:R-:W-:Y:S05]  /*5fd0*/  @P2 IMAD.WIDE R2, R0, 0x4, R2 ;  /* 0x0000000400022825 */ /* 0x002fea00078e0202 */
[----:B-----5:R1:W5:Y:S02]  /*5fe0*/  @P2 LDG.E R47, desc[UR40][R2.64] ;  /* 0x00000028022f2981 */ /* 0x020364000c1e1900 */
[----:B-1----:R-:W3:Y:S02]  /*5ff0*/  @!P2 LDC R47, c[0x0][0x8a0] ;  /* 0x00022800ff2fab82 */ /* 0x002ee40000000800 */
.L_x_107:
[----:B--2--5:R-:W-:Y:S01]  /*6000*/  @P0 ISETP.NE.AND P4, PT, R48, RZ, PT ;  /* 0x000000ff3000020c */ /* 0x024fe20003f85270 */
[----:B------:R-:W-:Y:S01]  /*6010*/  IMAD.U32 R0, RZ, RZ, UR4 ;  /* 0x00000004ff007e24 */ /* 0x000fe2000f8e00ff */
[----:B------:R-:W-:Y:S01]  /*6020*/  @P0 LOP3.LUT P2, RZ, R98, 0xff, RZ, 0xc0, !PT ;  /* 0x000000ff62ff0812 */ /* 0x000fe2000784c0ff */
[----:B------:R-:W-:Y:S01]  /*6030*/  BSSY B1, `(.L_x_108) ;  /* 0x0000039000017945 */ /* 0x000fe20003800000 */
[----:B------:R-:W-:Y:S02]  /*6040*/  @P0 SEL R9, RZ, 0xffffffff, P4 ;  /* 0xffffffffff090807 */ /* 0x000fe40002000000 */
[----:B------:R-:W-:Y:S02]  /*6050*/  CS2R R58, SRZ ;  /* 0x00000000003a7805 */ /* 0x000fe4000001ff00 */
[----:B------:R-:W-:Y:S02]  /*6060*/  LEA R92, R44, UR43, 0x3 ;  /* 0x0000002b2c5c7c11 */ /* 0x000fe4000f8e18ff */
[----:B------:R-:W-:Y:S02]  /*6070*/  CS2R R56, SRZ ;  /* 0x0000000000387805 */ /* 0x000fe4000001ff00 */
[----:B------:R-:W-:Y:S02]  /*6080*/  @P1 SEL R9, R0, R9, !P2 ;  /* 0x0000000900091207 */ /* 0x000fe40005000000 */
[----:B------:R-:W-:Y:S02]  /*6090*/  CS2R R54, SRZ ;  /* 0x0000000000367805 */ /* 0x000fe4000001ff00 */
[----:B------:R-:W-:Y:S02]  /*60a0*/  SHF.L.U32 R7, R110, 0x1f, RZ ;  /* 0x0000001f6e077819 */ /* 0x000fe400000006ff */
[----:B------:R-:W-:Y:S02]  /*60b0*/  CS2R R52, SRZ ;  /* 0x0000000000347805 */ /* 0x000fe4000001ff00 */
[----:B------:R-:W-:Y:S02]  /*60c0*/  @P0 LOP3.LUT R9, R9, 0x1, RZ, 0xc0, !PT ;  /* 0x0000000109090812 */ /* 0x000fe400078ec0ff */
[C---:B------:R-:W-:Y:S02]  /*60d0*/  LEA.HI R5, R44.reuse, R44, RZ, 0x1 ;  /* 0x0000002c2c057211 */ /* 0x040fe400078f08ff */
[----:B------:R-:W-:Y:S02]  /*60e0*/  ISETP.NE.U32.OR P1, PT, R9, 0x1, !P0 ;  /* 0x000000010900780c */ /* 0x000fe40004725470 */
[----:B------:R-:W-:Y:S01]  /*60f0*/  PLOP3.LUT P5, PT, PT, PT, PT, 0x8, 0x80 ;  /* 0x000000000080781c */ /* 0x000fe20003fae170 */
[C---:B------:R-:W-:Y:S01]  /*6100*/  IMAD.SHL.U32 R3, R5.reuse, 0x20, RZ ;  /* 0x0000002005037824 */ /* 0x040fe200078e00ff */
[----:B------:R-:W-:Y:S04]  /*6110*/  LOP3.LUT R5, R5, 0xffe, RZ, 0xc0, !PT ;  /* 0x00000ffe05057812 */ /* 0x000fe800078ec0ff */
[----:B------:R-:W-:Y:S01]  /*6120*/  LOP3.LUT R3, R3, 0xffffffc0, RZ, 0xc0, !PT ;  /* 0xffffffc003037812 */ /* 0x000fe200078ec0ff */
[----:B------:R-:W-:Y:S04]  /*6130*/  IMAD.IADD R32, R44, 0x1, -R5 ;  /* 0x000000012c207824 */ /* 0x000fe800078e0a05 */
[----:B------:R-:W-:Y:S01]  /*6140*/  @P1 SHF.L.U32 R2, R108, 0x1f, RZ ;  /* 0x0000001f6c021819 */ /* 0x000fe200000006ff */
[----:B------:R-:W-:Y:S03]  /*6150*/  IMAD.IADD R3, R46, 0x1, R3 ;  /* 0x000000012e037824 */ /* 0x000fe600078e0203 */
[----:B------:R-:W1:Y:S01]  /*6160*/  @P1 SYNCS.PHASECHK.TRANS64.TRYWAIT P0, [UR43+0x1b0], R2 ;  /* 0x0001b002ff0015a7 */ /* 0x000e62000800112b */
[----:B------:R-:W-:Y:S01]  /*6170*/  IMAD R32, R32, 0x100000, R3 ;  /* 0x0010000020207824 */ /* 0x000fe200078e0203 */
[----:B------:R2:W4:Y:S01]  /*6180*/  SYNCS.PHASECHK.TRANS64.TRYWAIT P4, [R92+URZ+0x1f0], R7 ;  /* 0x0001f0075c0075a7 */ /* 0x00052200080811ff */
[----:B-1----:R-:W-:Y:S01]  /*6190*/  @P1 PLOP3.LUT P5, PT, P0, PT, PT, 0x8, 0x80 ;  /* 0x000000000080181c */ /* 0x002fe200007ae170 */
[----:B------:R-:W-:Y:S01]  /*61a0*/  @!UPT UIADD3 URZ, UPT, UPT, URZ, URZ, URZ ;  /* 0x000000fffffff290 */ /* 0x000fe2000fffe0ff */
[----:B--2---:R-:W-:Y:S11]  /*61b0*/  @!P1 BRA `(.L_x_109) ;  /* 0x0000000000809947 */ /* 0x004ff60003800000 */
[----:B------:R-:W-:Y:S01]  /*61c0*/  ISETP.NE.U32.AND P0, PT, RZ, UR38, PT ;  /* 0x00000026ff007c0c */ /* 0x000fe2000bf05070 */
[----:B------:R-:W-:Y:S01]  /*61d0*/  BSSY B0, `(.L_x_110) ;  /* 0x0000012000007945 */ /* 0x000fe20003800000 */
[----:B------:R-:W-:Y:S02]  /*61e0*/  ISETP.NE.AND P2, PT, R48, RZ, PT ;  /* 0x000000ff3000720c */ /* 0x000fe40003f45270 */
[----:B------:R-:W-:Y:S02]  /*61f0*/  CS2R R54, SRZ ;  /* 0x0000000000367805 */ /* 0x000fe4000001ff00 */
[----:B------:R-:W-:Y:S02]  /*6200*/  ISETP.NE.AND.EX P0, PT, RZ, UR39, PT, P0 ;  /* 0x00000027ff007c0c */ /* 0x000fe4000bf05300 */
[----:B------:R-:W-:Y:S02]  /*6210*/  CS2R R52, SRZ ;  /* 0x0000000000347805 */ /* 0x000fe4000001ff00 */
[----:B------:R-:W-:Y:S02]  /*6220*/  LOP3.LUT P1, RZ, R98, 0xff, RZ, 0xc0, !PT ;  /* 0x000000ff62ff7812 */ /* 0x000fe4000782c0ff */
[----:B------:R-:W-:Y:S02]  /*6230*/  CS2R R58, SRZ ;  /* 0x00000000003a7805 */ /* 0x000fe4000001ff00 */
[----:B------:R-:W-:Y:S02]  /*6240*/  SEL R0, RZ, 0xffffffff, P2 ;  /* 0xffffffffff007807 */ /* 0x000fe40001000000 */
[----:B------:R-:W-:Y:S02]  /*6250*/  CS2R R56, SRZ ;  /* 0x0000000000387805 */ /* 0x000fe4000001ff00 */
[----:B------:R-:W-:Y:S04]  /*6260*/  SEL R3, RZ, 0xffffffff, P0 ;  /* 0xffffffffff037807 */ /* 0x000fe80000000000 */
[----:B------:R-:W-:Y:S04]  /*6270*/  @P3 SEL R0, R3, R0, !P1 ;  /* 0x0000000003003207 */ /* 0x000fe80004800000 */
[----:B------:R-:W-:Y:S04]  /*6280*/  LOP3.LUT R0, R0, 0x1, RZ, 0xc0, !PT ;  /* 0x0000000100007812 */ /* 0x000fe800078ec0ff */
[----:B------:R-:W-:Y:S01]  /*6290*/  ISETP.NE.U32.AND P0, PT, R0, 0x1, PT ;  /* 0x000000010000780c */ /* 0x000fe20003f05070 */
[----:B------:R-:W-:Y:S01]  /*62a0*/  @!UPT UIADD3 URZ, UPT, UPT, URZ, URZ, URZ ;  /* 0x000000fffffff290 */ /* 0x000fe2000fffe0ff */
[----:B------:R-:W-:Y:S11]  /*62b0*/  @!P5 BRA `(.L_x_111) ;  /* 0x00000000000cd947 */ /* 0x000ff60003800000 */
[----:B------:R-:W-:Y:S04]  /*62c0*/  SHF.L.U32 R3, R108, 0x1f, RZ ;  /* 0x0000001f6c037819 */ /* 0x000fe800000006ff */
[----:B------:R-:W1:Y:S02]  /*62d0*/  SYNCS.PHASECHK.TRANS64.TRYWAIT P1, [UR43+0x1b0], R3 ;  /* 0x0001b003ff0075a7 */ /* 0x000e64000802112b */
[----:B-1----:R-:W-:Y:S05]  /*62e0*/  @!P1 BRA `(.L_x_112) ;  /* 0x0000001c00989947 */ /* 0x002fea0003800000 */
.L_x_111:
[----:B------:R-:W-:Y:S05]  /*62f0*/  BSYNC B0 ;  /* 0x0000000000007941 */ /* 0x000fea0003800000 */
.L_x_110:
[----:B------:R2:W1:Y:S01]  /*6300*/  @P0 LDS.128 R52, [R105+UR43+0x400] ;  /* 0x0004002b69340984 */ /* 0x0004620008000c00 */
[----:B------:R-:W-:Y:S01]  /*6310*/  UIADD3 UR4, UPT, UPT, UR43, 0x1b8, URZ ;  /* 0x000001b82b047890 */ /* 0x000fe2000fffe0ff */
[----:B------:R-:W-:Y:S02]  /*6320*/  LOP3.LUT R108, R108, 0x1, RZ, 0x3c, !PT ;  /* 0x000000016c6c7812 */ /* 0x000fe400078e3cff */
[----:B------:R2:W1:Y:S01]  /*6330*/  @P0 LDS.128 R56, [R104+0x10] ;  /* 0x0000100068380984 */ /* 0x0004620000000c00 */
[----:B------:R-:W-:Y:S01]  /*6340*/  UPRMT UR4, UR37, 0x654, UR4 ;  /* 0x0000065425047896 */ /* 0x000fe20008000004 */
[----:B------:R-:W-:Y:S01]  /*6350*/  @!PT LDS RZ, [RZ] ;  /* 0x00000000fffff984 */ /* 0x000fe20000000800 */
[----:B------:R-:W-:Y:S01]  /*6360*/  @!PT LDS RZ, [RZ] ;  /* 0x00000000fffff984 */ /* 0x000fe20000000800 */
[----:B------:R-:W-:Y:S01]  /*6370*/  @!PT LDS RZ, [RZ] ;  /* 0x00000000fffff984 */ /* 0x000fe20000000800 */
[----:B------:R-:W-:Y:S01]  /*6380*/  @!PT LDS RZ, [RZ] ;  /* 0x00000000fffff984 */ /* 0x000fe20000000800 */
[----:B------:R5:W-:Y:S06]  /*6390*/  MEMBAR.ALL.CTA ;  /* 0x0000000000007992 */ /* 0x000bec0000008000 */
[----:B-----5:R-:W5:Y:S02]  /*63a0*/  FENCE.VIEW.ASYNC.S ;  /* 0x00000000000073c6 */ /* 0x020f640000000000 */
[----:B-----5:R-:W-:Y:S03]  /*63b0*/  SYNCS.ARRIVE.TRANS64.RED.A1T0 RZ, [UR4], RZ ;  /* 0x000000ffffff79a7 */ /* 0x020fe60008100404 */
.L_x_109:
[----:B------:R-:W-:Y:S05]  /*63c0*/  BSYNC B1 ;  /* 0x0000000000017941 */ /* 0x000fea0003800000 */
.L_x_108:
[----:B-1----:R-:W-:Y:S04]  /*63d0*/  SHF.R.U32.HI R3, RZ, 0x15, R32 ;  /* 0x00000015ff037819 */ /* 0x002fe80000011620 */
[----:B------:R-:W-:Y:S01]  /*63e0*/  LOP3.LUT P0, RZ, R3, 0x3, R106, 0x48, !PT ;  /* 0x0000000303ff7812 */ /* 0x000fe2000780486a */
[----:B------:R-:W-:Y:S01]  /*63f0*/  @!UPT UIADD3 URZ, UPT, UPT, URZ, URZ, URZ ;  /* 0x000000fffffff290 */ /* 0x000fe2000fffe0ff */
[----:B----4-:R-:W-:Y:S11]  /*6400*/  @P4 BRA `(.L_x_113) ;  /* 0x0000000000084947 */ /* 0x010ff60003800000 */
[----:B------:R-:W1:Y:S02]  /*6410*/  SYNCS.PHASECHK.TRANS64.TRYWAIT P1, [R92+URZ+0x1f0], R7 ;  /* 0x0001f0075c0075a7 */ /* 0x000e6400080211ff */
[----:B-1----:R-:W-:Y:S05]  /*6420*/  @!P1 BRA `(.L_x_114) ;  /* 0x0000001c00609947 */ /* 0x002fea0003800000 */
.L_x_113:
[----:B------:R-:W-:Y:S05]  /*6430*/  @!P0 BRA `(.L_x_115) ;  /* 0x0000000000408947 */ /* 0x000fea0003800000 */
[----:B------:R-:W4:Y:S01]  /*6440*/  LDCU.64 UR8, c[0x4][0x70] ;  /* 0x01000e00ff0877ac */ /* 0x000f220008000a00 */
[----:B------:R-:W-:Y:S01]  /*6450*/  MOV R3, 0x0 ;  /* 0x0000000000037802 */ /* 0x000fe20000000f00 */
[----:B------:R-:W-:Y:S02]  /*6460*/  HFMA2 R12, -RZ, RZ, 0, 5.9604644775390625e-08 ;  /* 0x00000001ff0c7431 */ /* 0x000fe400000001ff */
[----:B------:R-:W-:Y:S02]  /*6470*/  IMAD.MOV.U32 R8, RZ, RZ, 0x192 ;  /* 0x00000192ff087424 */ /* 0x000fe400078e00ff */
[----:B------:R-:W-:Y:S01]  /*6480*/  IMAD.MOV.U32 R13, RZ, RZ, RZ ;  /* 0x000000ffff0d7224 */ /* 0x000fe200078e00ff */
[----:B------:R-:W1:Y:S01]  /*6490*/  LDCU.64 UR6, c[0x4][0x78] ;  /* 0x01000f00ff0677ac */ /* 0x000e620008000a00 */
[----:B------:R-:W2:Y:S01]  /*64a0*/  LDC.64 R2, c[0x4][R3] ;  /* 0x0100000003027b82 */ /* 0x000ea20000000a00 */
[----:B------:R-:W5:Y:S01]  /*64b0*/  LDCU.64 UR4, c[0x4][0x10] ;  /* 0x01000200ff0477ac */ /* 0x000f620008000a00 */
[----:B----4-:R-:W-:Y:S01]  /*64c0*/  MOV R5, UR9 ;  /* 0x0000000900057c02 */ /* 0x010fe20008000f00 */
[----:B------:R-:W-:Y:S01]  /*64d0*/  IMAD.U32 R4, RZ, RZ, UR8 ;  /* 0x00000008ff047e24 */ /* 0x000fe2000f8e00ff */
[----:B-1----:R-:W-:Y:S01]  /*64e0*/  MOV R7, UR7 ;  /* 0x0000000700077c02 */ /* 0x002fe20008000f00 */
[----:B------:R-:W-:Y:S01]  /*64f0*/  IMAD.U32 R6, RZ, RZ, UR6 ;  /* 0x00000006ff067e24 */ /* 0x000fe2000f8e00ff */
[----:B-----5:R-:W-:Y:S01]  /*6500*/  MOV R11, UR5 ;  /* 0x00000005000b7c02 */ /* 0x020fe20008000f00 */
[----:B------:R-:W-:Y:S02]  /*6510*/  IMAD.U32 R10, RZ, RZ, UR4 ;  /* 0x00000004ff0a7e24 */ /* 0x000fe4000f8e00ff */
[----:B------:R-:W-:Y:S07]  /*6520*/  LEPC R20, `(.L_x_115) ;  /* 0x000000001014794e */ /* 0x000fee0000000000 */
[----:B--23--:R-:W-:Y:S05]  /*6530*/  CALL.ABS.NOINC R2 ;  /* 0x0000000002007343 */ /* 0x00cfea0003c00000 */
.L_x_115:
[----:B------:R-:W-:Y:S01]  /*6540*/  LOP3.LUT P0, RZ, R103, 0x60, RZ, 0xc0, !PT ;  /* 0x0000006067ff7812 */ /* 0x000fe2000780c0ff */
[----:B------:R-:W-:Y:S05]  /*6550*/  WARPSYNC.ALL ;  /* 0x0000000000007948 */ /* 0x000fea0003800000 */
[----:B------:R-:W-:Y:S01]  /*6560*/  IMAD.SHL.U32 R78, R53, 0x100, RZ ;  /* 0x00000100354e7824 */ /* 0x000fe200078e00ff */
[----:B------:R-:W-:Y:S01]  /*6570*/  R2UR UR4, R32 ;  /* 0x00000000200472ca */ /* 0x000fe200000e0000 */
[----:B------:R-:W-:Y:S01]  /*6580*/  IMAD.SHL.U32 R72, R55, 0x100, RZ ;  /* 0x0000010037487824 */ /* 0x000fe200078e00ff */
[C---:B------:R-:W-:Y:S01]  /*6590*/  SHF.L.U32 R50, R52.reuse, 0x10, RZ ;  /* 0x0000001034327819 */ /* 0x040fe200000006ff */
[----:B------:R-:W-:Y:S01]  /*65a0*/  IMAD.SHL.U32 R66, R57, 0x100, RZ ;  /* 0x0000010039427824 */ /* 0x000fe200078e00ff */
[C---:B------:R-:W-:Y:S01]  /*65b0*/  PRMT R49, R52.reuse, 0x8880, RZ ;  /* 0x0000888034317816 */ /* 0x040fe200000000ff */
[----:B------:R-:W-:Y:S01]  /*65c0*/  IMAD.SHL.U32 R60, R59, 0x100, RZ ;  /* 0x000001003b3c7824 */ /* 0x000fe200078e00ff */
[----:B------:R-:W-:Y:S01]  /*65d0*/  SHF.L.U32 R51, R52, 0x8, RZ ;  /* 0x0000000834337819 */ /* 0x000fe200000006ff */
[----:B------:R-:W-:Y:S01]  /*65e0*/  BSSY.RECONVERGENT B0, `(.L_x_116) ;  /* 0x00000a0000007945 */ /* 0x000fe20003800200 */
[----:B------:R-:W-:Y:S02]  /*65f0*/  SHF.R.S32.HI R50, RZ, 0x18, R50 ;  /* 0x00000018ff327819 */ /* 0x000fe40000011432 */
[C---:B------:R-:W-:Y:S02]  /*6600*/  PRMT R80, R53.reuse, 0x8880, RZ ;  /* 0x0000888035507816 */ /* 0x040fe400000000ff */
[----:B------:R-:W-:Y:S01]  /*6610*/  SHF.R.S32.HI R51, RZ, 0x18, R51 ;  /* 0x00000018ff337819 */ /* 0x000fe20000011433 */
[----:B-1----:R-:W-:Y:S01]  /*6620*/  LDTM.16dp32bit_t0_t15.x32 R4, tmem[UR4] ;  /* 0x00000004000479ee */ /* 0x002fe20008a80000 */
[----:B------:R-:W3:Y:S01]  /*6630*/  LDTM.16dp32bit_t16_t31.x32 R4, tmem[UR4+0x20] ;  /* 0x00002004000479ee */ /* 0x000ee20008aa0000 */
[----:B------:R-:W-:Y:S01]  /*6640*/  NOP ;  /* 0x0000000000007918 */ /* 0x000fe20000000000 */
[----:B------:R-:W-:Y:S02]  /*6650*/  R2UR UR5, R92 ;  /* 0x000000005c0572ca */ /* 0x000fe400000e0000 */
[----:B------:R-:W-:Y:S02]  /*6660*/  SHF.R.S32.HI R52, RZ, 0x18, R52 ;  /* 0x00000018ff347819 */ /* 0x000fe40000011434 */
[----:B------:R-:W-:Y:S02]  /*6670*/  SHF.L.U32 R79, R53, 0x10, RZ ;  /* 0x00000010354f7819 */ /* 0x000fe400000006ff */
[C---:B------:R-:W-:Y:S02]  /*6680*/  PRMT R77, R54.reuse, 0x8880, RZ ;  /* 0x00008880364d7816 */ /* 0x040fe400000000ff */
[----:B------:R-:W-:Y:S02]  /*6690*/  SHF.R.S32.HI R53, RZ, 0x18, R53 ;  /* 0x00000018ff357819 */ /* 0x000fe40000011435 */
[----:B------:R-:W-:Y:S02]  /*66a0*/  SHF.L.U32 R76, R54, 0x10, RZ ;  /* 0x00000010364c7819 */ /* 0x000fe400000006ff */
[C---:B------:R-:W-:Y:S01]  /*66b0*/  PRMT R74, R55.reuse, 0x8880, RZ ;  /* 0x00008880374a7816 */ /* 0x040fe200000000ff */
[----:B------:R-:W-:Y:S01]  /*66c0*/  UIADD3 UR5, UPT, UPT, UR5, 0x210, URZ ;  /* 0x0000021005057890 */ /* 0x000fe2000fffe0ff */
[----:B------:R-:W-:Y:S02]  /*66d0*/  SHF.L.U32 R73, R55, 0x10, RZ ;  /* 0x0000001037497819 */ /* 0x000fe400000006ff */
[C---:B------:R-:W-:Y:S01]  /*66e0*/  PRMT R71, R56.reuse, 0x8880, RZ ;  /* 0x0000888038477816 */ /* 0x040fe200000000ff */
[----:B------:R-:W-:Y:S01]  /*66f0*/  UPRMT UR5, UR37, 0x654, UR5 ;  /* 0x0000065425057896 */ /* 0x000fe20008000005 */
[----:B------:R-:W-:Y:S02]  /*6700*/  SHF.R.S32.HI R55, RZ, 0x18, R55 ;  /* 0x00000018ff377819 */ /* 0x000fe40000011437 */
[----:B------:R-:W-:Y:S01]  /*6710*/  SHF.L.U32 R70, R56, 0x10, RZ ;  /* 0x0000001038467819 */ /* 0x000fe200000006ff */
[----:B---3--:R-:W-:Y:S01]  /*6720*/  IMAD R4, R47, R4, RZ ;  /* 0x000000042f047224 */ /* 0x008fe200078e02ff */
[----:B------:R-:W-:Y:S01]  /*6730*/  PRMT R68, R57, 0x8880, RZ ;  /* 0x0000888039447816 */ /* 0x000fe200000000ff */
[----:B------:R-:W-:Y:S01]  /*6740*/  IMAD R5, R47, R5, RZ ;  /* 0x000000052f057224 */ /* 0x000fe200078e02ff */
[----:B------:R-:W-:Y:S01]  /*6750*/  SHF.L.U32 R67, R57, 0x10, RZ ;  /* 0x0000001039437819 */ /* 0x000fe200000006ff */
[----:B------:R-:W-:Y:S01]  /*6760*/  IMAD R6, R47, R6, RZ ;  /* 0x000000062f067224 */ /* 0x000fe200078e02ff */
[----:B------:R-:W-:Y:S01]  /*6770*/  SYNCS.ARRIVE.TRANS64.RED.A1T0 RZ, [UR5], RZ ;  /* 0x000000ffffff79a7 */ /* 0x000fe20008100405 */
[----:B------:R-:W-:Y:S01]  /*6780*/  IMAD R4, R49, R48, R4 ;  /* 0x0000003031047224 */ /* 0x000fe200078e0204 */
[----:B------:R-:W-:Y:S01]  /*6790*/  MOV R49, R80 ;  /* 0x0000005000317202 */ /* 0x000fe20000000f00 */
[----:B------:R-:W-:Y:S01]  /*67a0*/  IMAD R7, R47, R7, RZ ;  /* 0x000000072f077224 */ /* 0x000fe200078e02ff */
[----:B------:R-:W-:Y:S01]  /*67b0*/  PRMT R65, R58, 0x8880, RZ ;  /* 0x000088803a417816 */ /* 0x000fe200000000ff */
[-C--:B------:R-:W-:Y:S01]  /*67c0*/  IMAD R5, R50, R48.reuse, R5 ;  /* 0x0000003032057224 */ /* 0x080fe200078e0205 */
[----:B------:R-:W-:Y:S01]  /*67d0*/  SHF.R.S32.HI R50, RZ, 0x18, R79 ;  /* 0x00000018ff327819 */ /* 0x000fe2000001144f */
[----:B------:R-:W-:Y:S01]  /*67e0*/  IMAD R6, R51, R48, R6 ;  /* 0x0000003033067224 */ /* 0x000fe200078e0206 */
[----:B------:R-:W-:Y:S01]  /*67f0*/  SHF.R.S32.HI R51, RZ, 0x18, R78 ;  /* 0x00000018ff337819 */ /* 0x000fe2000001144e */
[C---:B------:R-:W-:Y:S01]  /*6800*/  IMAD R8, R47.reuse, R8, RZ ;  /* 0x000000082f087224 */ /* 0x040fe200078e02ff */
[----:B------:R-:W-:Y:S01]  /*6810*/  SHF.R.S32.HI R57, RZ, 0x18, R57 ;  /* 0x00000018ff397819 */ /* 0x000fe20000011439 */
[----:B------:R-:W-:Y:S01]  /*6820*/  IMAD R7, R52, R48, R7 ;  /* 0x0000003034077224 */ /* 0x000fe200078e0207 */
[----:B------:R-:W-:Y:S01]  /*6830*/  SHF.L.U32 R64, R58, 0x10, RZ ;  /* 0x000000103a407819 */ /* 0x000fe200000006ff */
[----:B------:R-:W-:Y:S01]  /*6840*/  IMAD R9, R47, R9, RZ ;  /* 0x000000092f097224 */ /* 0x000fe200078e02ff */
[----:B------:R-:W-:Y:S01]  /*6850*/  PRMT R62, R59, 0x8880, RZ ;  /* 0x000088803b3e7816 */ /* 0x000fe200000000ff */
[----:B------:R-:W-:Y:S01]  /*6860*/  IMAD R10, R47, R10, RZ ;  /* 0x0000000a2f0a7224 */ /* 0x000fe200078e02ff */
[----:B------:R-:W-:Y:S01]  /*6870*/  I2IP.S8.S32.SAT R92, R7, R6, RZ ;  /* 0x00000006075c7239 */ /* 0x000fe200000014ff */
[----:B------:R-:W-:Y:S01]  /*6880*/  IMAD R8, R49, R48, R8 ;  /* 0x0000003031087224 */ /* 0x000fe200078e0208 */
[----:B------:R-:W-:Y:S01]  /*6890*/  MOV R49, R77 ;  /* 0x0000004d00317202 */ /* 0x000fe20000000f00 */
[----:B------:R-:W-:Y:S01]  /*68a0*/  IMAD R11, R47, R11, RZ ;  /* 0x0000000b2f0b7224 */ /* 0x000fe200078e02ff */
[----:B------:R-:W-:Y:S01]  /*68b0*/  I2IP.S8.S32.SAT R92, R5, R4, R92 ;  /* 0x00000004055c7239 */ /* 0x000fe2000000145c */
[-C--:B------:R-:W-:Y:S01]  /*68c0*/  IMAD R9, R50, R48.reuse, R9 ;  /* 0x0000003032097224 */ /* 0x080fe200078e0209 */
[----:B------:R-:W-:Y:S01]  /*68d0*/  SHF.R.S32.HI R50, RZ, 0x18, R76 ;  /* 0x00000018ff327819 */ /* 0x000fe2000001144c */
[----:B------:R-:W-:Y:S01]  /*68e0*/  IMAD R10, R51, R48, R10 ;  /* 0x00000030330a7224 */ /* 0x000fe200078e020a */
[----:B------:R-:W-:Y:S01]  /*68f0*/  MOV R51, R74 ;  /* 0x0000004a00337202 */ /* 0x000fe20000000f00 */
[----:B------:R-:W-:Y:S01]  /*6900*/  IMAD R12, R47, R12, RZ ;  /* 0x0000000c2f0c7224 */ /* 0x000fe200078e02ff */
[----:B------:R-:W-:Y:S01]  /*6910*/  SHF.L.U32 R75, R54, 0x8, RZ ;  /* 0x00000008364b7819 */ /* 0x000fe200000006ff */
[-C--:B------:R-:W-:Y:S01]  /*6920*/  IMAD R11, R53, R48.reuse, R11 ;  /* 0x00000030350b7224 */ /* 0x080fe200078e020b */
[----:B------:R-:W-:Y:S01]  /*6930*/  SHF.R.S32.HI R54, RZ, 0x18, R54 ;  /* 0x00000018ff367819 */ /* 0x000fe20000011436 */
[----:B------:R-:W-:Y:S01]  /*6940*/  IMAD R13, R47, R13, RZ ;  /* 0x0000000d2f0d7224 */ /* 0x000fe200078e02ff */
[----:B------:R-:W-:Y:S01]  /*6950*/  SHF.R.S32.HI R53, RZ, 0x18, R72 ;  /* 0x00000018ff357819 */ /* 0x000fe20000011448 */
[----:B------:R-:W-:Y:S01]  /*6960*/  IMAD R12, R49, R48, R12 ;  /* 0x00000030310c7224 */ /* 0x000fe200078e020c */
[----:B------:R-:W-:Y:S01]  /*6970*/  SHF.R.S32.HI R49, RZ, 0x18, R75 ;  /* 0x00000018ff317819 */ /* 0x000fe2000001144b */
[----:B------:R-:W-:Y:S01]  /*6980*/  IMAD R14, R47, R14, RZ ;  /* 0x0000000e2f0e7224 */ /* 0x000fe200078e02ff */
[----:B------:R-:W-:Y:S01]  /*6990*/  I2IP.S8.S32.SAT R93, R11, R10, RZ ;  /* 0x0000000a0b5d7239 */ /* 0x000fe200000014ff */
[----:B------:R-:W-:Y:S01]  /*69a0*/  IMAD R15, R47, R15, RZ ;  /* 0x0000000f2f0f7224 */ /* 0x000fe200078e02ff */
[----:B------:R-:W-:Y:S01]  /*69b0*/  SHF.L.U32 R61, R59, 0x10, RZ ;  /* 0x000000103b3d7819 */ /* 0x000fe200000006ff */
[----:B------:R-:W-:Y:S01]  /*69c0*/  IMAD R13, R50, R48, R13 ;  /* 0x00000030320d7224 */ /* 0x000fe200078e020d */
[----:B------:R-:W-:Y:S01]  /*69d0*/  I2IP.S8.S32.SAT R93, R9, R8, R93 ;  /* 0x00000008095d7239 */ /* 0x000fe2000000145d */
[----:B------:R-:W-:Y:S01]  /*69e0*/  IMAD R16, R47, R16, RZ ;  /* 0x000000102f107224 */ /* 0x000fe200078e02ff */
[----:B------:R-:W-:Y:S01]  /*69f0*/  SHF.R.S32.HI R50, RZ, 0x18, R73 ;  /* 0x00000018ff327819 */ /* 0x000fe20000011449 */
[-C--:B------:R-:W-:Y:S01]  /*6a00*/  IMAD R14, R49, R48.reuse, R14 ;  /* 0x00000030310e7224 */ /* 0x080fe200078e020e */
[----:B------:R-:W-:Y:S01]  /*6a10*/  SHF.R.S32.HI R59, RZ, 0x18, R59 ;  /* 0x00000018ff3b7819 */ /* 0x000fe2000001143b */
[C---:B------:R-:W-:Y:S01]  /*6a20*/  IMAD R17, R47.reuse, R17, RZ ;  /* 0x000000112f117224 */ /* 0x040fe200078e02ff */
[----:B------:R-:W-:Y:S01]  /*6a30*/  SHF.L.U32 R69, R56, 0x8, RZ ;  /* 0x0000000838457819 */ /* 0x000fe200000006ff */
[----:B------:R-:W-:Y:S01]  /*6a40*/  IMAD R15, R54, R48, R15 ;  /* 0x00000030360f7224 */ /* 0x000fe200078e020f */
[----:B------:R-:W-:Y:S01]  /*6a50*/  SHF.R.S32.HI R56, RZ, 0x18, R56 ;  /* 0x00000018ff387819 */ /* 0x000fe20000011438 */
[----:B------:R-:W-:Y:S01]  /*6a60*/  IMAD R18, R47, R18, RZ ;  /* 0x000000122f127224 */ /* 0x000fe200078e02ff */
[----:B------:R-:W-:Y:S01]  /*6a70*/  SHF.L.U32 R63, R58, 0x8, RZ ;  /* 0x000000083a3f7819 */ /* 0x000fe200000006ff */
[----:B------:R-:W-:Y:S01]  /*6a80*/  IMAD R16, R51, R48, R16 ;  /* 0x0000003033107224 */ /* 0x000fe200078e0210 */
[----:B------:R-:W-:Y:S01]  /*6a90*/  I2IP.S8.S32.SAT R94, R15, R14, RZ ;  /* 0x0000000e0f5e7239 */ /* 0x000fe200000014ff */
[----:B------:R-:W-:Y:S01]  /*6aa0*/  IMAD R19, R47, R19, RZ ;  /* 0x000000132f137224 */ /* 0x000fe200078e02ff */
[----:B------:R-:W-:Y:S01]  /*6ab0*/  SHF.R.S32.HI R51, RZ, 0x18, R70 ;  /* 0x00000018ff337819 */ /* 0x000fe20000011446 */
[----:B------:R-:W-:Y:S01]  /*6ac0*/  IMAD R17, R50, R48, R17 ;  /* 0x0000003032117224 */ /* 0x000fe200078e0211 */
[----:B------:R-:W-:Y:S01]  /*6ad0*/  I2IP.S8.S32.SAT R94, R13, R12, R94 ;  /* 0x0000000c0d5e7239 */ /* 0x000fe2000000145e */
[----:B------:R-:W-:Y:S01]  /*6ae0*/  IMAD R0, R47, R20, RZ ;  /* 0x000000142f007224 */ /* 0x000fe200078e02ff */
[----:B------:R-:W-:Y:S01]  /*6af0*/  SHF.R.S32.HI R50, RZ, 0x18, R69 ;  /* 0x00000018ff327819 */ /* 0x000fe20000011445 */
[-C--:B------:R-:W-:Y:S01]  /*6b00*/  IMAD R18, R53, R48.reuse, R18 ;  /* 0x0000003035127224 */ /* 0x080fe200078e0212 */
[----:B------:R-:W-:Y:S01]  /*6b10*/  SHF.R.S32.HI R58, RZ, 0x18, R58 ;  /* 0x00000018ff3a7819 */ /* 0x000fe2000001143a */
[----:B------:R-:W-:Y:S01]  /*6b20*/  IMAD.MOV.U32 R49, RZ, RZ, R71 ;  /* 0x000000ffff317224 */ /* 0x000fe200078e0047 */
[----:B------:R-:W-:Y:S01]  /*6b30*/  SHF.R.S32.HI R53, RZ, 0x18, R60 ;  /* 0x00000018ff357819 */ /* 0x000fe2000001143c */
[----:B------:R-:W-:Y:S02]  /*6b40*/  IMAD R2, R47, R21, RZ ;  /* 0x000000152f027224 */ /* 0x000fe400078e02ff */
[----:B------:R-:W-:Y:S02]  /*6b50*/  IMAD R19, R55, R48, R19 ;  /* 0x0000003037137224 */ /* 0x000fe400078e0213 */
[----:B------:R-:W-:Y:S02]  /*6b60*/  IMAD R3, R47, R22, RZ ;  /* 0x000000162f037224 */ /* 0x000fe400078e02ff */
[----:B------:R-:W-:Y:S01]  /*6b70*/  IMAD R0, R49, R48, R0 ;  /* 0x0000003031007224 */ /* 0x000fe200078e0200 */
[----:B------:R-:W-:Y:S01]  /*6b80*/  I2IP.S8.S32.SAT R95, R19, R18, RZ ;  /* 0x00000012135f7239 */ /* 0x000fe200000014ff */
[----:B------:R-:W-:Y:S01]  /*6b90*/  IMAD R23, R47, R23, RZ ;  /* 0x000000172f177224 */ /* 0x000fe200078e02ff */
[----:B------:R-:W-:Y:S01]  /*6ba0*/  MOV R49, R68 ;  /* 0x0000004400317202 */ /* 0x000fe20000000f00 */
[----:B------:R-:W-:Y:S01]  /*6bb0*/  IMAD R2, R51, R48, R2 ;  /* 0x0000003033027224 */ /* 0x000fe200078e0202 */
[----:B------:R-:W-:Y:S01]  /*6bc0*/  I2IP.S8.S32.SAT R95, R17, R16, R95 ;  /* 0x00000010115f7239 */ /* 0x000fe2000000145f */
[C---:B------:R-:W-:Y:S01]  /*6bd0*/  IMAD R20, R47.reuse, R24, RZ ;  /* 0x000000182f147224 */ /* 0x040fe200078e02ff */
[----:B------:R-:W-:Y:S01]  /*6be0*/  SHF.R.S32.HI R51, RZ, 0x18, R66 ;  /* 0x00000018ff337819 */ /* 0x000fe20000011442 */
[-C--:B------:R-:W-:Y:S01]  /*6bf0*/  IMAD R3, R50, R48.reuse, R3 ;  /* 0x0000003032037224 */ /* 0x080fe200078e0203 */
[----:B------:R-:W-:Y:S01]  /*6c00*/  SHF.R.S32.HI R50, RZ, 0x18, R67 ;  /* 0x00000018ff327819 */ /* 0x000fe20000011443 */
[C---:B------:R-:W-:Y:S01]  /*6c10*/  IMAD R21, R47.reuse, R25, RZ ;  /* 0x000000192f157224 */ /* 0x040fe200078e02ff */
[----:B------:R1:W-:Y:S01]  /*6c20*/  STS.128 [R105+UR43+0x1400], R92 ;  /* 0x0014005c69007988 */ /* 0x0003e20008000c2b */
[----:B------:R-:W-:Y:S02]  /*6c30*/  IMAD R23, R56, R48, R23 ;  /* 0x0000003038177224 */ /* 0x000fe400078e0217 */
[----:B------:R-:W-:Y:S02]  /*6c40*/  IMAD R22, R47, R26, RZ ;  /* 0x0000001a2f167224 */ /* 0x000fe400078e02ff */
[-C--:B------:R-:W-:Y:S01]  /*6c50*/  IMAD R20, R49, R48.reuse, R20 ;  /* 0x0000003031147224 */ /* 0x080fe200078e0214 */
[----:B------:R-:W-:Y:S01]  /*6c60*/  I2IP.S8.S32.SAT R115, R23, R3, RZ ;  /* 0x0000000317737239 */ /* 0x000fe200000014ff */
[C---:B------:R-:W-:Y:S01]  /*6c70*/  IMAD R27, R47.reuse, R27, RZ ;  /* 0x0000001b2f1b7224 */ /* 0x040fe200078e02ff */
[----:B------:R-:W-:Y:S01]  /*6c80*/  MOV R49, R65 ;  /* 0x0000004100317202 */ /* 0x000fe20000000f00 */
[----:B------:R-:W-:Y:S01]  /*6c90*/  IMAD R21, R50, R48, R21 ;  /* 0x0000003032157224 */ /* 0x000fe200078e0215 */
[----:B------:R-:W-:Y:S01]  /*6ca0*/  I2IP.S8.S32.SAT R116, R2, R0, R115 ;  /* 0x0000000002747239 */ /* 0x000fe20000001473 */
[----:B------:R-:W-:Y:S01]  /*6cb0*/  IMAD R24, R47, R28, RZ ;  /* 0x0000001c2f187224 */ /* 0x000fe200078e02ff */
[----:B------:R-:W-:Y:S01]  /*6cc0*/  SHF.R.S32.HI R50, RZ, 0x18, R64 ;  /* 0x00000018ff327819 */ /* 0x000fe20000011440 */
[----:B------:R-:W-:Y:S01]  /*6cd0*/  IMAD R22, R51, R48, R22 ;  /* 0x0000003033167224 */ /* 0x000fe200078e0216 */
[----:B------:R-:W-:Y:S01]  /*6ce0*/  MOV R51, R62 ;  /* 0x0000003e00337202 */ /* 0x000fe20000000f00 */
[-C--:B------:R-:W-:Y:S02]  /*6cf0*/  IMAD R27, R57, R48.reuse, R27 ;  /* 0x00000030391b7224 */ /* 0x080fe400078e021b */
[----:B------:R-:W-:Y:S02]  /*6d00*/  IMAD R25, R47, R29, RZ ;  /* 0x0000001d2f197224 */ /* 0x000fe400078e02ff */
[----:B------:R-:W-:Y:S01]  /*6d10*/  IMAD R24, R49, R48, R24 ;  /* 0x0000003031187224 */ /* 0x000fe200078e0218 */
[----:B------:R-:W-:Y:S01]  /*6d20*/  SHF.R.S32.HI R49, RZ, 0x18, R63 ;  /* 0x00000018ff317819 */ /* 0x000fe2000001143f */
[----:B------:R-:W-:Y:S01]  /*6d30*/  IMAD R26, R47, R30, RZ ;  /* 0x0000001e2f1a7224 */ /* 0x000fe200078e02ff */
[----:B------:R-:W-:Y:S01]  /*6d40*/  I2IP.S8.S32.SAT R117, R27, R22, RZ ;  /* 0x000000161b757239 */ /* 0x000fe200000014ff */
[C---:B------:R-:W-:Y:S02]  /*6d50*/  IMAD R31, R47.reuse, R31, RZ ;  /* 0x0000001f2f1f7224 */ /* 0x040fe400078e02ff */
[----:B------:R-:W-:Y:S01]  /*6d60*/  IMAD R25, R50, R48, R25 ;  /* 0x0000003032197224 */ /* 0x000fe200078e0219 */
[----:B------:R-:W-:Y:S01]  /*6d70*/  SHF.R.S32.HI R50, RZ, 0x18, R61 ;  /* 0x00000018ff327819 */ /* 0x000fe2000001143d */
[----:B------:R-:W-:Y:S01]  /*6d80*/  IMAD R28, R47, R32, RZ ;  /* 0x000000202f1c7224 */ /* 0x000fe200078e02ff */
[----:B------:R-:W-:Y:S01]  /*6d90*/  I2IP.S8.S32.SAT R117, R21, R20, R117 ;  /* 0x0000001415757239 */ /* 0x000fe20000001475 */
[-C--:B------:R-:W-:Y:S02]  /*6da0*/  IMAD R26, R49, R48.reuse, R26 ;  /* 0x00000030311a7224 */ /* 0x080fe400078e021a */
[----:B------:R-:W-:Y:S02]  /*6db0*/  IMAD R29, R47, R33, RZ ;  /* 0x000000212f1d7224 */ /* 0x000fe400078e02ff */
[-C--:B------:R-:W-:Y:S02]  /*6dc0*/  IMAD R31, R58, R48.reuse, R31 ;  /* 0x000000303a1f7224 */ /* 0x080fe400078e021f */
[----:B------:R-:W-:Y:S02]  /*6dd0*/  IMAD R28, R51, R48, R28 ;  /* 0x00000030331c7224 */ /* 0x000fe400078e021c */
[----:B------:R-:W-:Y:S01]  /*6de0*/  IMAD R30, R47, R34, RZ ;  /* 0x000000222f1e7224 */ /* 0x000fe200078e02ff */
[----:B------:R-:W-:Y:S01]  /*6df0*/  I2IP.S8.S32.SAT R114, R31, R26, RZ ;  /* 0x0000001a1f727239 */ /* 0x000fe200000014ff */
[----:B------:R-:W-:Y:S02]  /*6e00*/  IMAD R29, R50, R48, R29 ;  /* 0x00000030321d7224 */ /* 0x000fe400078e021d */
[----:B------:R-:W-:Y:S01]  /*6e10*/  IMAD R35, R47, R35, RZ ;  /* 0x000000232f237224 */ /* 0x000fe200078e02ff */
[----:B------:R-:W-:Y:S01]  /*6e20*/  I2IP.S8.S32.SAT R118, R25, R24, R114 ;  /* 0x0000001819767239 */ /* 0x000fe20000001472 */
[-C--:B------:R-:W-:Y:S01]  /*6e30*/  IMAD R30, R53, R48.reuse, R30 ;  /* 0x00000030351e7224 */ /* 0x080fe200078e021e */
[----:B------:R-:W-:Y:S01]  /*6e40*/  IADD3 R114, PT, PT, R44, 0x1, RZ ;  /* 0x000000012c727810 */ /* 0x000fe20007ffe0ff */
[----:B------:R-:W-:Y:S05]  /*6e50*/  IMAD R35, R59, R48, R35 ;  /* 0x000000303b237224 */ /* 0x000fea00078e0223 */
[----:B------:R-:W-:Y:S04]  /*6e60*/  I2IP.S8.S32.SAT R120, R35, R30, RZ ;  /* 0x0000001e23787239 */ /* 0x000fe800000014ff */
[----:B------:R-:W-:Y:S05]  /*6e70*/  I2IP.S8.S32.SAT R119, R29, R28, R120 ;  /* 0x0000001c1d777239 */ /* 0x000fea0000001478 */
[----:B------:R1:W-:Y:S01]  /*6e80*/  STS.128 [R104+0x1010], R116 ;  /* 0x0010107468007388 */ /* 0x0003e20000000c00 */
[----:B------:R-:W-:Y:S01]  /*6e90*/  @!PT LDS RZ, [RZ] ;  /* 0x00000000fffff984 */ /* 0x000fe20000000800 */
[----:B------:R-:W-:Y:S01]  /*6ea0*/  @!PT LDS RZ, [RZ] ;  /* 0x00000000fffff984 */ /* 0x000fe20000000800 */
[----:B------:R-:W-:Y:S01]  /*6eb0*/  @!PT LDS RZ, [RZ] ;  /* 0x00000000fffff984 */ /* 0x000fe20000000800 */
[----:B------:R-:W-:Y:S01]  /*6ec0*/  @!PT LDS RZ, [RZ] ;  /* 0x00000000fffff984 */ /* 0x000fe20000000800 */
[----:B------:R3:W-:Y:S07]  /*6ed0*/  MEMBAR.ALL.CTA ;  /* 0x0000000000007992 */ /* 0x0007ee0000008000 */
[----:B---3--:R-:W3:Y:S02]  /*6ee0*/  FENCE.VIEW.ASYNC.S ;  /* 0x00000000000073c6 */ /* 0x008ee40000000000 */
[----:B---3--:R-:W-:Y:S06]  /*6ef0*/  BAR.SYNC.DEFER_BLOCKING 0x1, 0x80 ;  /* 0x0042000000007b1d */ /* 0x008fec0000010000 */
[----:B------:R-:W-:Y:S05]  /*6f00*/  @P0 BRA `(.L_x_117) ;  /* 0x0000000000340947 */ /* 0x000fea0003800000 */
[----:B------:R-:W-:Y:S01]  /*6f10*/  UIADD3 UR12, UPT, UPT, UR43, 0x1400, URZ ;  /* 0x000014002b0c7890 */ /* 0x000fe2000fffe0ff */
[----:B------:R-:W-:Y:S01]  /*6f20*/  R2UR UR9, R97 ;  /* 0x00000000610972ca */ /* 0x000fe200000e0000 */
[----:B------:R-:W-:Y:S01]  /*6f30*/  UIADD3 UR10, UP0, UPT, UR46, 0x680, URZ ;  /* 0x000006802e0a7890 */ /* 0x000fe2000ff1e0ff */
[----:B------:R-:W-:Y:S01]  /*6f40*/  R2UR UR8, R99 ;  /* 0x00000000630872ca */ /* 0x000fe200000e0000 */
[----:B------:R-:W-:Y:S02]  /*6f50*/  UMOV UR7, UR36 ;  /* 0x0000002400077c82 */ /* 0x000fe40008000000 */
[----:B------:R-:W-:Y:S01]  /*6f60*/  IMAD.U32 R111, RZ, RZ, UR12 ;  /* 0x0000000cff6f7e24 */ /* 0x000fe2000f8e00ff */
[----:B------:R-:W-:Y:S04]  /*6f70*/  UIADD3.X UR11, UPT, UPT, URZ, UR47, URZ, UP0, !UPT ;  /* 0x0000002fff0b7290 */ /* 0x000fe800087fe4ff */
[----:B------:R-:W-:Y:S03]  /*6f80*/  R2UR UR4, R111 ;  /* 0x000000006f0472ca */ /* 0x000fe600000e0000 */
[----:B------:R-:W-:Y:S02]  /*6f90*/  USHF.L.U32 UR5, UR9, 0x6, URZ ;  /* 0x0000000609057899 */ /* 0x000fe400080006ff */
[----:B------:R-:W-:Y:S09]  /*6fa0*/  USHF.L.U32 UR6, UR8, 0x6, URZ ;  /* 0x0000000608067899 */ /* 0x000ff200080006ff */
[----:B------:R3:W-:Y:S01]  /*6fb0*/  UTMASTG.3D [UR4], [UR10] ;  /* 0x000000040a0073b5 */ /* 0x0007e20008010000 */
[----:B------:R0:W-:Y:S01]  /*6fc0*/  UTMACMDFLUSH ;  /* 0x00000000000079b7 */ /* 0x0001e20000000000 */
[----:B---3--:R-:W-:Y:S04]  /*6fd0*/  DEPBAR.LE SB0, 0x0 ;  /* 0x000080000000791a */ /* 0x008fe80000000000 */
.L_x_117:
[----:B------:R-:W-:Y:S05]  /*6fe0*/  BSYNC.RECONVERGENT B0 ;  /* 0x0000000000007941 */ /* 0x000fea0003800200 */
.L_x_116:
[----:B------:R-:W-:Y:S01]  /*6ff0*/  BAR.SYNC.DEFER_BLOCKING 0x1, 0x80 ;  /* 0x0042000000007b1d */ /* 0x000fe20000010000 */
[----:B------:R-:W-:Y:S01]  /*7000*/  ISETP.NE.AND P2, PT, R112, RZ, PT ;  /* 0x000000ff7000720c */ /* 0x000fe20003f45270 */
[----:B------:R-:W-:Y:S01]  /*7010*/  IMAD.IADD R97, R43, 0x1, R81 ;  /* 0x000000012b617824 */ /* 0x000fe200078e0251 */
[----:B------:R-:W-:Y:S01]  /*7020*/  ISETP.NE.AND P0, PT, R113, 0x2, PT ;  /* 0x000000027100780c */ /* 0x000fe20003f05270 */
[----:B------:R-:W-:Y:S01]  /*7030*/  IMAD.IADD R99, R45, 0x1, R96 ;  /* 0x000000012d637824 */ /* 0x000fe200078e0260 */
[----:B------:R-:W-:Y:S02]  /*7040*/  ISETP.NE.AND P1, PT, R114, 0x4, PT ;  /* 0x000000047200780c */ /* 0x000fe40003f25270 */
[----:B------:R-:W-:Y:S02]  /*7050*/  SEL R0, RZ, 0x1, P0 ;  /* 0x00000001ff007807 */ /* 0x000fe40000000000 */
[----:B------:R-:W-:Y:S02]  /*7060*/  SEL R3, RZ, 0x1, P1 ;  /* 0x00000001ff037807 */ /* 0x000fe40000800000 */
[----:B------:R-:W-:Y:S02]  /*7070*/  LOP3.LUT R109, R109, R0, RZ, 0x3c, !PT ;  /* 0x000000006d6d7212 */ /* 0x000fe400078e3cff */
[----:B------:R-:W-:Y:S02]  /*7080*/  LOP3.LUT R110, R110, R3, RZ, 0x3c, !PT ;  /* 0x000000036e6e7212 */ /* 0x000fe400078e3cff */
[----:B------:R-:W-:Y:S02]  /*7090*/  @P2 R2UR UR36, R107 ;  /* 0x000000006b2422ca */ /* 0x000fe400000e0000 */
[----:B------:R-:W-:Y:S02]  /*70a0*/  SEL R113, R113, RZ, P0 ;  /* 0x000000ff71717207 */ /* 0x000fe40000000000 */
[----:B------:R-:W-:Y:S01]  /*70b0*/  SEL R44, R114, RZ, P1 ;  /* 0x000000ff722c7207 */ /* 0x000fe20000800000 */
[----:B------:R-:W-:Y:S10]  /*70c0*/  @P2 BRA `(.L_x_118) ;  /* 0xffffffe400682947 */ /* 0x000ff4000383ffff */
[----:B------:R-:W-:Y:S05]  /*70d0*/  EXIT ;  /* 0x000000000000794d */ /* 0x000fea0003800000 */
.L_x_20:
[----:B--2---:R2:W1:Y:S02]  /*70e0*/  SYNCS.PHASECHK.TRANS64.TRYWAIT P0, [R3+URZ+0x240], R2 ;  /* 0x00024002030075a7 */ /* 0x00446400080011ff */
[----:B-1----:R-:W-:Y:S05]  /*70f0*/  @!P0 NANOSLEEP.SYNCS 0x989680 ;  /* 0x009896800000895d */ /* 0x002fea0003900000 */
[----:B------:R-:W1:Y:S02]  /*7100*/  @!P0 SYNCS.PHASECHK.TRANS64 P0, [R3+URZ+0x240], R2 ;  /* 0x00024002030085a7 */ /* 0x000e6400080010ff */
[----:B-1----:R-:W-:Y:S05]  /*7110*/  @!P0 BRA `(.L_x_20) ;  /* 0xfffffffc00f08947 */ /* 0x002fea000383ffff */
[----:B------:R-:W-:Y:S05]  /*7120*/  BRA `(.L_x_119) ;  /* 0xffffffa400d87947 */ /* 0x000fea000383ffff */
.L_x_23:
[----:B-1----:R-:W-:-:S07]  /*7130*/  MOV R2, UR33 ;  /* 0x0000002100027c02 */ /* 0x002fce0008000f00 */
.L_x_120:
[----:B-1----:R1:W2:Y:S02]  /*7140*/  SYNCS.PHASECHK.TRANS64.TRYWAIT P0, [R2+URZ+0xd8], R5 ;  /* 0x0000d805020075a7 */ /* 0x0022a400080011ff */
[----:B--2---:R-:W-:Y:S05]  /*7150*/  @!P0 NANOSLEEP.SYNCS 0x989680 ;  /* 0x009896800000895d */ /* 0x004fea0003900000 */
[----:B------:R-:W2:Y:S02]  /*7160*/  @!P0 SYNCS.PHASECHK.TRANS64 P0, [R2+URZ+0xd8], R5 ;  /* 0x0000d805020085a7 */ /* 0x000ea400080010ff */
[----:B--2---:R-:W-:Y:S05]  /*7170*/  @!P0 BRA `(.L_x_120) ;  /* 0xfffffffc00f08947 */ /* 0x004fea000383ffff */
[----:B------:R-:W-:Y:S05]  /*7180*/  BRA `(.L_x_22) ;  /* 0xffffffa800287947 */ /* 0x000fea000383ffff */
.L_x_29:
[----:B-1----:R-:W-:-:S07]  /*7190*/  MOV R2, UR17 ;  /* 0x0000001100027c02 */ /* 0x002fce0008000f00 */
.L_x_121:
[----:B-1----:R1:W2:Y:S02]  /*71a0*/  SYNCS.PHASECHK.TRANS64.TRYWAIT P0, [R2+URZ+0xd8], R5 ;  /* 0x0000d805020075a7 */ /* 0x0022a400080011ff */
[----:B--2---:R-:W-:Y:S05]  /*71b0*/  @!P0 NANOSLEEP.SYNCS 0x989680 ;  /* 0x009896800000895d */ /* 0x004fea0003900000 */
[----:B------:R-:W2:Y:S02]  /*71c0*/  @!P0 SYNCS.PHASECHK.TRANS64 P0, [R2+URZ+0xd8], R5 ;  /* 0x0000d805020085a7 */ /* 0x000ea400080010ff */
[----:B--2---:R-:W-:Y:S05]  /*71d0*/  @!P0 BRA `(.L_x_121) ;  /* 0xfffffffc00f08947 */ /* 0x004fea000383ffff */
[----:B------:R-:W-:Y:S05]  /*71e0*/  BRA `(.L_x_28) ;  /* 0xffffffa800cc7947 */ /* 0x000fea000383ffff */
.L_x_33:
[----:B-1----:R1:W2:Y:S02]  /*71f0*/  SYNCS.PHASECHK.TRANS64.TRYWAIT P0, [R2+URZ+0x1d0], R3 ;  /* 0x0001d003020075a7 */ /* 0x0022a400080011ff */
[----:B--2---:R-:W-:Y:S05]  /*7200*/  @!P0 NANOSLEEP.SYNCS 0x989680 ;  /* 0x009896800000895d */ /* 0x004fea0003900000 */
[----:B------:R-:W2:Y:S02]  /*7210*/  @!P0 SYNCS.PHASECHK.TRANS64 P0, [R2+URZ+0x1d0], R3 ;  /* 0x0001d003020085a7 */ /* 0x000ea400080010ff */
[----:B--2---:R-:W-:Y:S05]  /*7220*/  @!P0 BRA `(.L_x_33) ;  /* 0xfffffffc00f08947 */ /* 0x004fea000383ffff */
[----:B------:R-:W-:Y:S05]  /*7230*/  BRA `(.L_x_122) ;  /* 0xffffffac00587947 */ /* 0x000fea000383ffff */
.L_x_37:
[----:B----4-:R-:W-:-:S07]  /*7240*/  MOV R0, UR5 ;  /* 0x0000000500007c02 */ /* 0x010fce0008000f00 */
.L_x_123:
[----:B-1----:R1:W2:Y:S02]  /*7250*/  SYNCS.PHASECHK.TRANS64.TRYWAIT P0, [R0+URZ], R3 ;  /* 0x00000003000075a7 */ /* 0x0022a400080011ff */
[----:B--2---:R-:W-:Y:S05]  /*7260*/  @!P0 NANOSLEEP.SYNCS 0x989680 ;  /* 0x009896800000895d */ /* 0x004fea0003900000 */
[----:B------:R-:W2:Y:S02]  /*7270*/  @!P0 SYNCS.PHASECHK.TRANS64 P0, [R0+URZ], R3 ;  /* 0x00000003000085a7 */ /* 0x000ea400080010ff */
[----:B--2---:R-:W-:Y:S05]  /*7280*/  @!P0 BRA `(.L_x_123) ;  /* 0xfffffffc00f08947 */ /* 0x004fea000383ffff */
[----:B------:R-:W-:Y:S05]  /*7290*/  BRA `(.L_x_124) ;  /* 0xffffffb000c87947 */ /* 0x000fea000383ffff */
.L_x_38:
[----:B----4-:R-:W-:-:S07]  /*72a0*/  MOV R0, UR5 ;  /* 0x0000000500007c02 */ /* 0x010fce0008000f00 */
.L_x_125:
[----:B-1----:R1:W2:Y:S02]  /*72b0*/  SYNCS.PHASECHK.TRANS64.TRYWAIT P0, [R0+URZ], R3 ;  /* 0x00000003000075a7 */ /* 0x0022a400080011ff */
[----:B--2---:R-:W-:Y:S05]  /*72c0*/  @!P0 NANOSLEEP.SYNCS 0x989680 ;  /* 0x009896800000895d */ /* 0x004fea0003900000 */
[----:B------:R-:W2:Y:S02]  /*72d0*/  @!P0 SYNCS.PHASECHK.TRANS64 P0, [R0+URZ], R3 ;  /* 0x00000003000085a7 */ /* 0x000ea400080010ff */
[----:B--2---:R-:W-:Y:S05]  /*72e0*/  @!P0 BRA `(.L_x_125) ;  /* 0xfffffffc00f08947 */ /* 0x004fea000383ffff */
[----:B------:R-:W-:Y:S05]  /*72f0*/  BRA `(.L_x_126) ;  /* 0xffffffb000d47947 */ /* 0x000fea000383ffff */
.L_x_39:
[----:B----4-:R-:W-:-:S07]  /*7300*/  MOV R0, UR5 ;  /* 0x0000000500007c02 */ /* 0x010fce0008000f00 */
.L_x_127:
[----:B-1----:R1:W2:Y:S02]  /*7310*/  SYNCS.PHASECHK.TRANS64.TRYWAIT P0, [R0+URZ], R3 ;  /* 0x00000003000075a7 */ /* 0x0022a400080011ff */
[----:B--2---:R-:W-:Y:S05]  /*7320*/  @!P0 NANOSLEEP.SYNCS 0x989680 ;  /* 0x009896800000895d */ /* 0x004fea0003900000 */
[----:B------:R-:W2:Y:S02]  /*7330*/  @!P0 SYNCS.PHASECHK.TRANS64 P0, [R0+URZ], R3 ;  /* 0x00000003000085a7 */ /* 0x000ea400080010ff */
[----:B--2---:R-:W-:Y:S05]  /*7340*/  @!P0 BRA `(.L_x_127) ;  /* 0xfffffffc00f08947 */ /* 0x004fea000383ffff */
[----:B------:R-:W-:Y:S05]  /*7350*/  BRA `(.L_x_128) ;  /* 0xffffffb000e07947 */ /* 0x000fea000383ffff */
.L_x_40:
[----:B----4-:R-:W-:-:S07]  /*7360*/  MOV R0, UR5 ;  /* 0x0000000500007c02 */ /* 0x010fce0008000f00 */
.L_x_129:
[----:B-1----:R1:W2:Y:S02]  /*7370*/  SYNCS.PHASECHK.TRANS64.TRYWAIT P0, [R0+URZ], R3 ;  /* 0x00000003000075a7 */ /* 0x0022a400080011ff */
[----:B--2---:R-:W-:Y:S05]  /*7380*/  @!P0 NANOSLEEP.SYNCS 0x989680 ;  /* 0x009896800000895d */ /* 0x004fea0003900000 */
[----:B------:R-:W2:Y:S02]  /*7390*/  @!P0 SYNCS.PHASECHK.TRANS64 P0, [R0+URZ], R3 ;  /* 0x00000003000085a7 */ /* 0x000ea400080010ff */
[----:B--2---:R-:W-:Y:S05]  /*73a0*/  @!P0 BRA `(.L_x_129) ;  /* 0xfffffffc00f08947 */ /* 0x004fea000383ffff */
[----:B------:R-:W-:Y:S05]  /*73b0*/  BRA `(.L_x_130) ;  /* 0xffffffb000ec7947 */ /* 0x000fea000383ffff */
.L_x_41:
[----:B----4-:R-:W-:-:S07]  /*73c0*/  MOV R0, UR5 ;  /* 0x0000000500007c02 */ /* 0x010fce0008000f00 */
.L_x_131:
[----:B-1----:R1:W2:Y:S02]  /*73d0*/  SYNCS.PHASECHK.TRANS64.TRYWAIT P0, [R0+URZ], R3 ;  /* 0x00000003000075a7 */ /* 0x0022a400080011ff */
[----:B--2---:R-:W-:Y:S05]  /*73e0*/  @!P0 NANOSLEEP.SYNCS 0x989680 ;  /* 0x009896800000895d */ /* 0x004fea0003900000 */
[----:B------:R-:W2:Y:S02]  /*73f0*/  @!P0 SYNCS.PHASECHK.TRANS64 P0, [R0+URZ], R3 ;  /* 0x00000003000085a7 */ /* 0x000ea400080010ff */
[----:B--2---:R-:W-:Y:S05]  /*7400*/  @!P0 BRA `(.L_x_131) ;  /* 0xfffffffc00f08947 */ /* 0x004fea000383ffff */
[----:B------:R-:W-:Y:S05]  /*7410*/  BRA `(.L_x_132) ;  /* 0xffffffb000f87947 */ /* 0x000fea000383ffff */
.L_x_42:
[----:B----4-:R-:W-:-:S07]  /*7420*/  MOV R0, UR5 ;  /* 0x0000000500007c02 */ /* 0x010fce0008000f00 */
.L_x_133:
[----:B-1----:R1:W2:Y:S02]  /*7430*/  SYNCS.PHASECHK.TRANS64.TRYWAIT P0, [R0+URZ], R3 ;  /* 0x00000003000075a7 */ /* 0x0022a400080011ff */
[----:B--2---:R-:W-:Y:S05]  /*7440*/  @!P0 NANOSLEEP.SYNCS 0x989680 ;  /* 0x009896800000895d */ /* 0x004fea0003900000 */
[----:B------:R-:W2:Y:S02]  /*7450*/  @!P0 SYNCS.PHASECHK.TRANS64 P0, [R0+URZ], R3 ;  /* 0x00000003000085a7 */ /* 0x000ea400080010ff */
[----:B--2---:R-:W-:Y:S05]  /*7460*/  @!P0 BRA `(.L_x_133) ;  /* 0xfffffffc00f08947 */ /* 0x004fea000383ffff */
[----:B------:R-:W-:Y:S05]  /*7470*/  BRA `(.L_x_134) ;  /* 0xffffffb400047947 */ /* 0x000fea000383ffff */
.L_x_43:
[----:B----4-:R-:W-:-:S07]  /*7480*/  MOV R0, UR5 ;  /* 0x0000000500007c02 */ /* 0x010fce0008000f00 */
.L_x_135:
[----:B-1----:R1:W2:Y:S02]  /*7490*/  SYNCS.PHASECHK.TRANS64.TRYWAIT P0, [R0+URZ], R3 ;  /* 0x00000003000075a7 */ /* 0x0022a400080011ff */
[----:B--2---:R-:W-:Y:S05]  /*74a0*/  @!P0 NANOSLEEP.SYNCS 0x989680 ;  /* 0x009896800000895d */ /* 0x004fea0003900000 */
[----:B------:R-:W2:Y:S02]  /*74b0*/  @!P0 SYNCS.PHASECHK.TRANS64 P0, [R0+URZ], R3 ;  /* 0x00000003000085a7 */ /* 0x000ea400080010ff */
[----:B--2---:R-:W-:Y:S05]  /*74c0*/  @!P0 BRA `(.L_x_135) ;  /* 0xfffffffc00f08947 */ /* 0x004fea000383ffff */
[----:B------:R-:W-:Y:S05]  /*74d0*/  BRA `(.L_x_136) ;  /* 0xffffffb400107947 */ /* 0x000fea000383ffff */
.L_x_44:
[----:B----4-:R-:W-:-:S07]  /*74e0*/  MOV R0, UR5 ;  /* 0x0000000500007c02 */ /* 0x010fce0008000f00 */
.L_x_137:
[----:B-1----:R1:W2:Y:S02]  /*74f0*/  SYNCS.PHASECHK.TRANS64.TRYWAIT P0, [R0+URZ], R3 ;  /* 0x00000003000075a7 */ /* 0x0022a400080011ff */
[----:B--2---:R-:W-:Y:S05]  /*7500*/  @!P0 NANOSLEEP.SYNCS 0x989680 ;  /* 0x009896800000895d */ /* 0x004fea0003900000 */
[----:B------:R-:W2:Y:S02]  /*7510*/  @!P0 SYNCS.PHASECHK.TRANS64 P0, [R0+URZ], R3 ;  /* 0x00000003000085a7 */ /* 0x000ea400080010ff */
[----:B--2---:R-:W-:Y:S05]  /*7520*/  @!P0 BRA `(.L_x_137) ;  /* 0xfffffffc00f08947 */ /* 0x004fea000383ffff */
[----:B------:R-:W-:Y:S05]  /*7530*/  BRA `(.L_x_138) ;  /* 0xffffffb4001c7947 */ /* 0x000fea000383ffff */
.L_x_45:
[----:B----4-:R-:W-:-:S07]  /*7540*/  MOV R0, UR5 ;  /* 0x0000000500007c02 */ /* 0x010fce0008000f00 */
.L_x_139:
[----:B-1----:R1:W2:Y:S02]  /*7550*/  SYNCS.PHASECHK.TRANS64.TRYWAIT P0, [R0+URZ], R3 ;  /* 0x00000003000075a7 */ /* 0x0022a400080011ff */
[----:B--2---:R-:W-:Y:S05]  /*7560*/  @!P0 NANOSLEEP.SYNCS 0x989680 ;  /* 0x009896800000895d */ /* 0x004fea0003900000 */
[----:B------:R-:W2:Y:S02]  /*7570*/  @!P0 SYNCS.PHASECHK.TRANS64 P0, [R0+URZ], R3 ;  /* 0x00000003000085a7 */ /* 0x000ea400080010ff */
[----:B--2---:R-:W-:Y:S05]  /*7580*/  @!P0 BRA `(.L_x_139) ;  /* 0xfffffffc00f08947 */ /* 0x004fea000383ffff */
[----:B------:R-:W-:Y:S05]  /*7590*/  BRA `(.L_x_140) ;  /* 0xffffffb400287947 */ /* 0x000fea000383ffff */
.L_x_46:
[----:B----4-:R-:W-:-:S07]  /*75a0*/  MOV R0, UR5 ;  /* 0x0000000500007c02 */ /* 0x010fce0008000f00 */
.L_x_141:
[----:B-1----:R1:W2:Y:S02]  /*75b0*/  SYNCS.PHASECHK.TRANS64.TRYWAIT P0, [R0+URZ], R3 ;  /* 0x00000003000075a7 */ /* 0x0022a400080011ff */
[----:B--2---:R-:W-:Y:S05]  /*75c0*/  @!P0 NANOSLEEP.SYNCS 0x989680 ;  /* 0x009896800000895d */ /* 0x004fea0003900000 */
[----:B------:R-:W2:Y:S02]  /*75d0*/  @!P0 SYNCS.PHASECHK.TRANS64 P0, [R0+URZ], R3 ;  /* 0x00000003000085a7 */ /* 0x000ea400080010ff */
[----:B--2---:R-:W-:Y:S05]  /*75e0*/  @!P0 BRA `(.L_x_141) ;  /* 0xfffffffc00f08947 */ /* 0x004fea000383ffff */
[----:B------:R-:W-:Y:S05]  /*75f0*/  BRA `(.L_x_142) ;  /* 0xffffffb400347947 */ /* 0x000fea000383ffff */
.L_x_47:
[----:B----4-:R-:W-:-:S07]  /*7600*/  MOV R0, UR5 ;  /* 0x0000000500007c02 */ /* 0x010fce0008000f00 */
.L_x_143:
[----:B-1----:R1:W2:Y:S02]  /*7610*/  SYNCS.PHASECHK.TRANS64.TRYWAIT P0, [R0+URZ], R3 ;  /* 0x00000003000075a7 */ /* 0x0022a400080011ff */
[----:B--2---:R-:W-:Y:S05]  /*7620*/  @!P0 NANOSLEEP.SYNCS 0x989680 ;  /* 0x009896800000895d */ /* 0x004fea0003900000 */
[----:B------:R-:W2:Y:S02]  /*7630*/  @!P0 SYNCS.PHASECHK.TRANS64 P0, [R0+URZ], R3 ;  /* 0x00000003000085a7 */ /* 0x000ea400080010ff */
[----:B--2---:R-:W-:Y:S05]  /*7640*/  @!P0 BRA `(.L_x_143) ;  /* 0xfffffffc00f08947 */ /* 0x004fea000383ffff */
[----:B------:R-:W-:Y:S05]  /*7650*/  BRA `(.L_x_144) ;  /* 0xffffffb400407947 */ /* 0x000fea000383ffff */
.L_x_48:
[----:B----4-:R-:W-:-:S07]  /*7660*/  MOV R0, UR5 ;  /* 0x0000000500007c02 */ /* 0x010fce0008000f00 */
.L_x_145:
[----:B-1----:R1:W2:Y:S02]  /*7670*/  SYNCS.PHASECHK.TRANS64.TRYWAIT P0, [R0+URZ], R3 ;  /* 0x00000003000075a7 */ /* 0x0022a400080011ff */
[----:B--2---:R-:W-:Y:S05]  /*7680*/  @!P0 NANOSLEEP.SYNCS 0x989680 ;  /* 0x009896800000895d */ /* 0x004fea0003900000 */
[----:B------:R-:W2:Y:S02]  /*7690*/  @!P0 SYNCS.PHASECHK.TRANS64 P0, [R0+URZ], R3 ;  /* 0x00000003000085a7 */ /* 0x000ea400080010ff */
[----:B--2---:R-:W-:Y:S05]  /*76a0*/  @!P0 BRA `(.L_x_145) ;  /* 0xfffffffc00f08947 */ /* 0x004fea000383ffff */
[----:B------:R-:W-:Y:S05]  /*76b0*/  BRA `(.L_x_146) ;  /* 0xffffffb4004c7947 */ /* 0x000fea000383ffff */
.L_x_49:
[----:B----4-:R-:W-:-:S07]  /*76c0*/  MOV R0, UR5 ;  /* 0x0000000500007c02 */ /* 0x010fce0008000f00 */
.L_x_147:
[----:B-1----:R1:W2:Y:S02]  /*76d0*/  SYNCS.PHASECHK.TRANS64.TRYWAIT P0, [R0+URZ], R3 ;  /* 0x00000003000075a7 */ /* 0x0022a400080011ff */
[----:B--2---:R-:W-:Y:S05]  /*76e0*/  @!P0 NANOSLEEP.SYNCS 0x989680 ;  /* 0x009896800000895d */ /* 0x004fea0003900000 */
[----:B------:R-:W2:Y:S02]  /*76f0*/  @!P0 SYNCS.PHASECHK.TRANS64 P0, [R0+URZ], R3 ;  /* 0x00000003000085a7 */ /* 0x000ea400080010ff */
[----:B--2---:R-:W-:Y:S05]  /*7700*/  @!P0 BRA `(.L_x_147) ;  /* 0xfffffffc00f08947 */ /* 0x004fea000383ffff */
[----:B------:R-:W-:Y:S05]  /*7710*/  BRA `(.L_x_148) ;  /* 0xffffffb400587947 */ /* 0x000fea000383ffff */
.L_x_50:
[----:B----4-:R-:W-:-:S07]  /*7720*/  MOV R0, UR5 ;  /* 0x0000000500007c02 */ /* 0x010fce0008000f00 */
.L_x_149:
[----:B-1----:R1:W2:Y:S02]  /*7730*/  SYNCS.PHASECHK.TRANS64.TRYWAIT P0, [R0+URZ], R3 ;  /* 0x00000003000075a7 */ /* 0x0022a400080011ff */
[----:B--2---:R-:W-:Y:S05]  /*7740*/  @!P0 NANOSLEEP.SYNCS 0x989680 ;  /* 0x009896800000895d */ /* 0x004fea0003900000 */
[----:B------:R-:W2:Y:S02]  /*7750*/  @!P0 SYNCS.PHASECHK.TRANS64 P0, [R0+URZ], R3 ;  /* 0x00000003000085a7 */ /* 0x000ea400080010ff */
[----:B--2---:R-:W-:Y:S05]  /*7760*/  @!P0 BRA `(.L_x_149) ;  /* 0xfffffffc00f08947 */ /* 0x004fea000383ffff */
[----:B------:R-:W-:Y:S05]  /*7770*/  BRA `(.L_x_150) ;  /* 0xffffffb400647947 */ /* 0x000fea000383ffff */
.L_x_51:
[----:B----4-:R-:W-:-:S07]  /*7780*/  MOV R0, UR5 ;  /* 0x0000000500007c02 */ /* 0x010fce0008000f00 */
.L_x_151:
[----:B-1----:R1:W2:Y:S02]  /*7790*/  SYNCS.PHASECHK.TRANS64.TRYWAIT P0, [R0+URZ], R3 ;  /* 0x00000003000075a7 */ /* 0x0022a400080011ff */
[----:B--2---:R-:W-:Y:S05]  /*77a0*/  @!P0 NANOSLEEP.SYNCS 0x989680 ;  /* 0x009896800000895d */ /* 0x004fea0003900000 */
[----:B------:R-:W2:Y:S02]  /*77b0*/  @!P0 SYNCS.PHASECHK.TRANS64 P0, [R0+URZ], R3 ;  /* 0x00000003000085a7 */ /* 0x000ea400080010ff */
[----:B--2---:R-:W-:Y:S05]  /*77c0*/  @!P0 BRA `(.L_x_151) ;  /* 0xfffffffc00f08947 */ /* 0x004fea000383ffff */
[----:B------:R-:W-:Y:S05]  /*77d0*/  BRA `(.L_x_152) ;  /* 0xffffffb400707947 */ /* 0x000fea000383ffff */
.L_x_52:
[----:B----4-:R-:W-:-:S07]  /*77e0*/  MOV R0, UR5 ;  /* 0x0000000500007c02 */ /* 0x010fce0008000f00 */
.L_x_153:
[----:B-1----:R1:W2:Y:S02]  /*77f0*/  SYNCS.PHASECHK.TRANS64.TRYWAIT P0, [R0+URZ], R3 ;  /* 0x00000003000075a7 */ /* 0x0022a400080011ff */
[----:B--2---:R-:W-:Y:S05]  /*7800*/  @!P0 NANOSLEEP.SYNCS 0x989680 ;  /* 0x009896800000895d */ /* 0x004fea0003900000 */
[----:B------:R-:W2:Y:S02]  /*7810*/  @!P0 SYNCS.PHASECHK.TRANS64 P0, [R0+URZ], R3 ;  /* 0x00000003000085a7 */ /* 0x000ea400080010ff */
[----:B--2---:R-:W-:Y:S05]  /*7820*/  @!P0 BRA `(.L_x_153) ;  /* 0xfffffffc00f08947 */ /* 0x004fea000383ffff */
[----:B------:R-:W-:Y:S05]  /*7830*/  BRA `(.L_x_154) ;  /* 0xffffffb4007c7947 */ /* 0x000fea000383ffff */
.L_x_53:
[----:B----4-:R-:W-:-:S07]  /*7840*/  MOV R0, UR5 ;  /* 0x0000000500007c02 */ /* 0x010fce0008000f00 */
.L_x_155:
[----:B-1----:R1:W2:Y:S02]  /*7850*/  SYNCS.PHASECHK.TRANS64.TRYWAIT P0, [R0+URZ], R3 ;  /* 0x00000003000075a7 */ /* 0x0022a400080011ff */
[----:B--2---:R-:W-:Y:S05]  /*7860*/  @!P0 NANOSLEEP.SYNCS 0x989680 ;  /* 0x009896800000895d */ /* 0x004fea0003900000 */
[----:B------:R-:W2:Y:S02]  /*7870*/  @!P0 SYNCS.PHASECHK.TRANS64 P0, [R0+URZ], R3 ;  /* 0x00000003000085a7 */ /* 0x000ea400080010ff */
[----:B--2---:R-:W-:Y:S05]  /*7880*/  @!P0 BRA `(.L_x_155) ;  /* 0xfffffffc00f08947 */ /* 0x004fea000383ffff */
[----:B------:R-:W-:Y:S05]  /*7890*/  BRA `(.L_x_156) ;  /* 0xffffffb400887947 */ /* 0x000fea000383ffff */
.L_x_54:
[----:B----4-:R-:W-:-:S07]  /*78a0*/  MOV R0, UR5 ;  /* 0x0000000500007c02 */ /* 0x010fce0008000f00 */
.L_x_157:
[----:B-1----:R1:W2:Y:S02]  /*78b0*/  SYNCS.PHASECHK.TRANS64.TRYWAIT P0, [R0+URZ], R3 ;  /* 0x00000003000075a7 */ /* 0x0022a400080011ff */
[----:B--2---:R-:W-:Y:S05]  /*78c0*/  @!P0 NANOSLEEP.SYNCS 0x989680 ;  /* 0x009896800000895d */ /* 0x004fea0003900000 */
[----:B------:R-:W2:Y:S02]  /*78d0*/  @!P0 SYNCS.PHASECHK.TRANS64 P0, [R0+URZ], R3 ;  /* 0x00000003000085a7 */ /* 0x000ea400080010ff */
[----:B--2---:R-:W-:Y:S05]  /*78e0*/  @!P0 BRA `(.L_x_157) ;  /* 0xfffffffc00f08947 */ /* 0x004fea000383ffff */
[----:B------:R-:W-:Y:S05]  /*78f0*/  BRA `(.L_x_158) ;  /* 0xffffffb400947947 */ /* 0x000fea000383ffff */
.L_x_55:
[----:B----4-:R-:W-:-:S07]  /*7900*/  MOV R0, UR5 ;  /* 0x0000000500007c02 */ /* 0x010fce0008000f00 */
.L_x_159:
[----:B-1----:R1:W2:Y:S02]  /*7910*/  SYNCS.PHASECHK.TRANS64.TRYWAIT P0, [R0+URZ], R3 ;  /* 0x00000003000075a7 */ /* 0x0022a400080011ff */
[----:B--2---:R-:W-:Y:S05]  /*7920*/  @!P0 NANOSLEEP.SYNCS 0x989680 ;  /* 0x009896800000895d */ /* 0x004fea0003900000 */
[----:B------:R-:W2:Y:S02]  /*7930*/  @!P0 SYNCS.PHASECHK.TRANS64 P0, [R0+URZ], R3 ;  /* 0x00000003000085a7 */ /* 0x000ea400080010ff */
[----:B--2---:R-:W-:Y:S05]  /*7940*/  @!P0 BRA `(.L_x_159) ;  /* 0xfffffffc00f08947 */ /* 0x004fea000383ffff */
[----:B------:R-:W-:Y:S05]  /*7950*/  BRA `(.L_x_160) ;  /* 0xffffffb400a07947 */ /* 0x000fea000383ffff */
.L_x_56:
[----:B----4-:R-:W-:-:S07]  /*7960*/  MOV R0, UR5 ;  /* 0x0000000500007c02 */ /* 0x010fce0008000f00 */
.L_x_161:
[----:B-1----:R1:W2:Y:S02]  /*7970*/  SYNCS.PHASECHK.TRANS64.TRYWAIT P0, [R0+URZ], R3 ;  /* 0x00000003000075a7 */ /* 0x0022a400080011ff */
[----:B--2---:R-:W-:Y:S05]  /*7980*/  @!P0 NANOSLEEP.SYNCS 0x989680 ;  /* 0x009896800000895d */ /* 0x004fea0003900000 */
[----:B------:R-:W2:Y:S02]  /*7990*/  @!P0 SYNCS.PHASECHK.TRANS64 P0, [R0+URZ], R3 ;  /* 0x00000003000085a7 */ /* 0x000ea400080010ff */
[----:B--2---:R-:W-:Y:S05]  /*79a0*/  @!P0 BRA `(.L_x_161) ;  /* 0xfffffffc00f08947 */ /* 0x004fea000383ffff */
[----:B------:R-:W-:Y:S05]  /*79b0*/  BRA `(.L_x_162) ;  /* 0xffffffb400ac7947 */ /* 0x000fea000383ffff */
.L_x_57:
[----:B----4-:R-:W-:-:S07]  /*79c0*/  MOV R0, UR5 ;  /* 0x0000000500007c02 */ /* 0x010fce0008000f00 */
.L_x_163:
[----:B-1----:R1:W2:Y:S02]  /*79d0*/  SYNCS.PHASECHK.TRANS64.TRYWAIT P0, [R0+URZ], R3 ;  /* 0x00000003000075a7 */ /* 0x0022a400080011ff */
[----:B--2---:R-:W-:Y:S05]  /*79e0*/  @!P0 NANOSLEEP.SYNCS 0x989680 ;  /* 0x009896800000895d */ /* 0x004fea0003900000 */
[----:B------:R-:W2:Y:S02]  /*79f0*/  @!P0 SYNCS.PHASECHK.TRANS64 P0, [R0+URZ], R3 ;  /* 0x00000003000085a7 */ /* 0x000ea400080010ff */
[----:B--2---:R-:W-:Y:S05]  /*7a00*/  @!P0 BRA `(.L_x_163) ;  /* 0xfffffffc00f08947 */ /* 0x004fea000383ffff */
[----:B------:R-:W-:Y:S05]  /*7a10*/  BRA `(.L_x_164) ;  /* 0xffffffb400b87947 */ /* 0x000fea000383ffff */
.L_x_58:
[----:B----4-:R-:W-:-:S07]  /*7a20*/  MOV R0, UR5 ;  /* 0x0000000500007c02 */ /* 0x010fce0008000f00 */
.L_x_165:
[----:B-1----:R1:W2:Y:S02]  /*7a30*/  SYNCS.PHASECHK.TRANS64.TRYWAIT P0, [R0+URZ], R3 ;  /* 0x00000003000075a7 */ /* 0x0022a400080011ff */
[----:B--2---:R-:W-:Y:S05]  /*7a40*/  @!P0 NANOSLEEP.SYNCS 0x989680 ;  /* 0x009896800000895d */ /* 0x004fea0003900000 */
[----:B------:R-:W2:Y:S02]  /*7a50*/  @!P0 SYNCS.PHASECHK.TRANS64 P0, [R0+URZ], R3 ;  /* 0x00000003000085a7 */ /* 0x000ea400080010ff */
[----:B--2---:R-:W-:Y:S05]  /*7a60*/  @!P0 BRA `(.L_x_165) ;  /* 0xfffffffc00f08947 */ /* 0x004fea000383ffff */
[----:B------:R-:W-:Y:S05]  /*7a70*/  BRA `(.L_x_166) ;  /* 0xffffffb400c47947 */ /* 0x000fea000383ffff */
.L_x_59:
[----:B----4-:R-:W-:-:S07]  /*7a80*/  MOV R0, UR5 ;  /* 0x0000000500007c02 */ /* 0x010fce0008000f00 */
.L_x_167:
[----:B-1----:R1:W2:Y:S02]  /*7a90*/  SYNCS.PHASECHK.TRANS64.TRYWAIT P0, [R0+URZ], R3 ;  /* 0x00000003000075a7 */ /* 0x0022a400080011ff */
[----:B--2---:R-:W-:Y:S05]  /*7aa0*/  @!P0 NANOSLEEP.SYNCS 0x989680 ;  /* 0x009896800000895d */ /* 0x004fea0003900000 */
[----:B------:R-:W2:Y:S02]  /*7ab0*/  @!P0 SYNCS.PHASECHK.TRANS64 P0, [R0+URZ], R3 ;  /* 0x00000003000085a7 */ /* 0x000ea400080010ff */
[----:B--2---:R-:W-:Y:S05]  /*7ac0*/  @!P0 BRA `(.L_x_167) ;  /* 0xfffffffc00f08947 */ /* 0x004fea000383ffff */
[----:B------:R-:W-:Y:S05]  /*7ad0*/  BRA `(.L_x_168) ;  /* 0xffffffb400d07947 */ /* 0x000fea000383ffff */
.L_x_60:
[----:B----4-:R-:W-:-:S07]  /*7ae0*/  MOV R0, UR5 ;  /* 0x0000000500007c02 */ /* 0x010fce0008000f00 */
.L_x_169:
[----:B-1----:R1:W2:Y:S02]  /*7af0*/  SYNCS.PHASECHK.TRANS64.TRYWAIT P0, [R0+URZ], R3 ;  /* 0x00000003000075a7 */ /* 0x0022a400080011ff */
[----:B--2---:R-:W-:Y:S05]  /*7b00*/  @!P0 NANOSLEEP.SYNCS 0x989680 ;  /* 0x009896800000895d */ /* 0x004fea0003900000 */
[----:B------:R-:W2:Y:S02]  /*7b10*/  @!P0 SYNCS.PHASECHK.TRANS64 P0, [R0+URZ], R3 ;  /* 0x00000003000085a7 */ /* 0x000ea400080010ff */
[----:B--2---:R-:W-:Y:S05]  /*7b20*/  @!P0 BRA `(.L_x_169) ;  /* 0xfffffffc00f08947 */ /* 0x004fea000383ffff */
[----:B------:R-:W-:Y:S05]  /*7b30*/  BRA `(.L_x_170) ;  /* 0xffffffb400dc7947 */ /* 0x000fea000383ffff */
.L_x_61:
[----:B----4-:R-:W-:-:S07]  /*7b40*/  MOV R0, UR5 ;  /* 0x0000000500007c02 */ /* 0x010fce0008000f00 */
.L_x_171:
[----:B-1----:R1:W2:Y:S02]  /*7b50*/  SYNCS.PHASECHK.TRANS64.TRYWAIT P0, [R0+URZ], R3 ;  /* 0x00000003000075a7 */ /* 0x0022a400080011ff */
[----:B--2---:R-:W-:Y:S05]  /*7b60*/  @!P0 NANOSLEEP.SYNCS 0x989680 ;  /* 0x009896800000895d */ /* 0x004fea0003900000 */
[----:B------:R-:W2:Y:S02]  /*7b70*/  @!P0 SYNCS.PHASECHK.TRANS64 P0, [R0+URZ], R3 ;  /* 0x00000003000085a7 */ /* 0x000ea400080010ff */
[----:B--2---:R-:W-:Y:S05]  /*7b80*/  @!P0 BRA `(.L_x_171) ;  /* 0xfffffffc00f08947 */ /* 0x004fea000383ffff */
[----:B------:R-:W-:Y:S05]  /*7b90*/  BRA `(.L_x_172) ;  /* 0xffffffb400e87947 */ /* 0x000fea000383ffff */
.L_x_62:
[----:B----4-:R-:W-:-:S07]  /*7ba0*/  MOV R0, UR5 ;  /* 0x0000000500007c02 */ /* 0x010fce0008000f00 */
.L_x_173:
[----:B-1----:R1:W2:Y:S02]  /*7bb0*/  SYNCS.PHASECHK.TRANS64.TRYWAIT P0, [R0+URZ], R3 ;  /* 0x00000003000075a7 */ /* 0x0022a400080011ff */
[----:B--2---:R-:W-:Y:S05]  /*7bc0*/  @!P0 NANOSLEEP.SYNCS 0x989680 ;  /* 0x009896800000895d */ /* 0x004fea0003900000 */
[----:B------:R-:W2:Y:S02]  /*7bd0*/  @!P0 SYNCS.PHASECHK.TRANS64 P0, [R0+URZ], R3 ;  /* 0x00000003000085a7 */ /* 0x000ea400080010ff */
[----:B--2---:R-:W-:Y:S05]  /*7be0*/  @!P0 BRA `(.L_x_173) ;  /* 0xfffffffc00f08947 */ /* 0x004fea000383ffff */
[----:B------:R-:W-:Y:S05]  /*7bf0*/  BRA `(.L_x_174) ;  /* 0xffffffb400f47947 */ /* 0x000fea000383ffff */
.L_x_65:
[----:B-1----:R1:W2:Y:S02]  /*7c00*/  SYNCS.PHASECHK.TRANS64.TRYWAIT P0, [R0+URZ+0x230], R5 ;  /* 0x00023005000075a7 */ /* 0x0022a400080011ff */
[----:B--2---:R-:W-:Y:S05]  /*7c10*/  @!P0 NANOSLEEP.SYNCS 0x989680 ;  /* 0x009896800000895d */ /* 0x004fea0003900000 */
[----:B------:R-:W2:Y:S02]  /*7c20*/  @!P0 SYNCS.PHASECHK.TRANS64 P0, [R0+URZ+0x230], R5 ;  /* 0x00023005000085a7 */ /* 0x000ea400080010ff */
[----:B--2---:R-:W-:Y:S05]  /*7c30*/  @!P0 BRA `(.L_x_65) ;  /* 0xfffffffc00f08947 */ /* 0x004fea000383ffff */
[----:B------:R-:W-:Y:S05]  /*7c40*/  BRA `(.L_x_175) ;  /* 0xffffffb800507947 */ /* 0x000fea000383ffff */
.L_x_66:
[----:B------:R-:W-:-:S07]  /*7c50*/  MOV R0, UR5 ;  /* 0x0000000500007c02 */ /* 0x000fce0008000f00 */
.L_x_176:
[----:B-1----:R1:W2:Y:S02]  /*7c60*/  SYNCS.PHASECHK.TRANS64.TRYWAIT P0, [R0+URZ+0x1e0], R5 ;  /* 0x0001e005000075a7 */ /* 0x0022a400080011ff */
[----:B--2---:R-:W-:Y:S05]  /*7c70*/  @!P0 NANOSLEEP.SYNCS 0x989680 ;  /* 0x009896800000895d */ /* 0x004fea0003900000 */
[----:B------:R-:W2:Y:S02]  /*7c80*/  @!P0 SYNCS.PHASECHK.TRANS64 P0, [R0+URZ+0x1e0], R5 ;  /* 0x0001e005000085a7 */ /* 0x000ea400080010ff */
[----:B--2---:R-:W-:Y:S05]  /*7c90*/  @!P0 BRA `(.L_x_176) ;  /* 0xfffffffc00f08947 */ /* 0x004fea000383ffff */
[----:B------:R-:W-:Y:S05]  /*7ca0*/  BRA `(.L_x_177) ;  /* 0xffffffb800607947 */ /* 0x000fea000383ffff */
.L_x_67:
[----:B-1----:R1:W2:Y:S02]  /*7cb0*/  SYNCS.PHASECHK.TRANS64.TRYWAIT P1, [R0+URZ+0x1d0], R5 ;  /* 0x0001d005000075a7 */ /* 0x0022a400080211ff */
[----:B--2---:R-:W-:Y:S05]  /*7cc0*/  @!P1 NANOSLEEP.SYNCS 0x989680 ;  /* 0x009896800000995d */ /* 0x004fea0003900000 */
[----:B------:R-:W2:Y:S02]  /*7cd0*/  @!P1 SYNCS.PHASECHK.TRANS64 P1, [R0+URZ+0x1d0], R5 ;  /* 0x0001d005000095a7 */ /* 0x000ea400080210ff */
[----:B--2---:R-:W-:Y:S05]  /*7ce0*/  @!P1 BRA `(.L_x_67) ;  /* 0xfffffffc00f09947 */ /* 0x004fea000383ffff */
[----:B------:R-:W-:Y:S05]  /*7cf0*/  BRA `(.L_x_178) ;  /* 0xffffffb800907947 */ /* 0x000fea000383ffff */
.L_x_70:
[----:B------:R-:W-:-:S07]  /*7d00*/  MOV R0, UR5 ;  /* 0x0000000500007c02 */ /* 0x000fce0008000f00 */
.L_x_179:
[----:B-1----:R1:W2:Y:S02]  /*7d10*/  SYNCS.PHASECHK.TRANS64.TRYWAIT P0, [R0+URZ+0x1e0], R3 ;  /* 0x0001e003000075a7 */ /* 0x0022a400080011ff */
[----:B--2---:R-:W-:Y:S05]  /*7d20*/  @!P0 NANOSLEEP.SYNCS 0x989680 ;  /* 0x009896800000895d */ /* 0x004fea0003900000 */
[----:B------:R-:W2:Y:S02]  /*7d30*/  @!P0 SYNCS.PHASECHK.TRANS64 P0, [R0+URZ+0x1e0], R3 ;  /* 0x0001e003000085a7 */ /* 0x000ea400080010ff */
[----:B--2---:R-:W-:Y:S05]  /*7d40*/  @!P0 BRA `(.L_x_179) ;  /* 0xfffffffc00f08947 */ /* 0x004fea000383ffff */
[----:B------:R-:W-:Y:S05]  /*7d50*/  BRA `(.L_x_69) ;  /* 0xffffffb800e47947 */ /* 0x000fea000383ffff */
.L_x_77:
[----:B-1----:R1:W2:Y:S02]  /*7d60*/  SYNCS.PHASECHK.TRANS64.TRYWAIT P1, [R0+URZ+0x1d0], R5 ;  /* 0x0001d005000075a7 */ /* 0x0022a400080211ff */
[----:B--2---:R-:W-:Y:S05]  /*7d70*/  @!P1 NANOSLEEP.SYNCS 0x989680 ;  /* 0x009896800000995d */ /* 0x004fea0003900000 */
[----:B------:R-:W2:Y:S02]  /*7d80*/  @!P1 SYNCS.PHASECHK.TRANS64 P1, [R0+URZ+0x1d0], R5 ;  /* 0x0001d005000095a7 */ /* 0x000ea400080210ff */
[----:B--2---:R-:W-:Y:S05]  /*7d90*/  @!P1 BRA `(.L_x_77) ;  /* 0xfffffffc00f09947 */ /* 0x004fea000383ffff */
[----:B------:R-:W-:Y:S05]  /*7da0*/  BRA `(.L_x_180) ;  /* 0xffffffc000407947 */ /* 0x000fea000383ffff */
.L_x_78:
[----:B------:R-:W-:-:S07]  /*7db0*/  MOV R3, UR8 ;  /* 0x0000000800037c02 */ /* 0x000fce0008000f00 */
.L_x_181:
[----:B-1----:R1:W2:Y:S02]  /*7dc0*/  SYNCS.PHASECHK.TRANS64.TRYWAIT P0, [R3+URZ+0x210], R0 ;  /* 0x00021000030075a7 */ /* 0x0022a400080011ff */
[----:B--2---:R-:W-:Y:S05]  /*7dd0*/  @!P0 NANOSLEEP.SYNCS 0x989680 ;  /* 0x009896800000895d */ /* 0x004fea0003900000 */
[----:B------:R-:W2:Y:S02]  /*7de0*/  @!P0 SYNCS.PHASECHK.TRANS64 P0, [R3+URZ+0x210], R0 ;  /* 0x00021000030085a7 */ /* 0x000ea400080010ff */
[----:B--2---:R-:W-:Y:S05]  /*7df0*/  @!P0 BRA `(.L_x_181) ;  /* 0xfffffffc00f08947 */ /* 0x004fea000383ffff */
[----:B------:R-:W-:Y:S05]  /*7e00*/  BRA `(.L_x_182) ;  /* 0xffffffc000907947 */ /* 0x000fea000383ffff */
.L_x_81:
[----:B------:R-:W-:Y:S07]  /*7e10*/  MOV R0, UR7 ;  /* 0x0000000700007c02 */ /* 0x000fee0008000f00 */
.L_x_183:
[----:B-1----:R1:W2:Y:S02]  /*7e20*/  SYNCS.PHASECHK.TRANS64.TRYWAIT P0, [R0+URZ], R3 ;  /* 0x00000003000075a7 */ /* 0x0022a400080011ff */
[----:B--2---:R-:W-:Y:S05]  /*7e30*/  @!P0 NANOSLEEP.SYNCS 0x989680 ;  /* 0x009896800000895d */ /* 0x004fea0003900000 */
[----:B------:R-:W2:Y:S02]  /*7e40*/  @!P0 SYNCS.PHASECHK.TRANS64 P0, [R0+URZ], R3 ;  /* 0x00000003000085a7 */ /* 0x000ea400080010ff */
[----:B--2---:R-:W-:Y:S05]  /*7e50*/  @!P0 BRA `(.L_x_183) ;  /* 0xfffffffc00f08947 */ /* 0x004fea000383ffff */
[----:B------:R-:W-:Y:S05]  /*7e60*/  BRA `(.L_x_80) ;  /* 0xffffffc000ac7947 */ /* 0x000fea000383ffff */
.L_x_84:
[----:B------:R-:W-:-:S07]  /*7e70*/  MOV R0, UR5 ;  /* 0x0000000500007c02 */ /* 0x000fce0008000f00 */
.L_x_184:
[----:B--2---:R2:W3:Y:S02]  /*7e80*/  SYNCS.PHASECHK.TRANS64.TRYWAIT P0, [R0+URZ], R3 ;  /* 0x00000003000075a7 */ /* 0x0044e400080011ff */
[----:B---3--:R-:W-:Y:S05]  /*7e90*/  @!P0 NANOSLEEP.SYNCS 0x989680 ;  /* 0x009896800000895d */ /* 0x008fea0003900000 */
[----:B------:R-:W3:Y:S02]  /*7ea0*/  @!P0 SYNCS.PHASECHK.TRANS64 P0, [R0+URZ], R3 ;  /* 0x00000003000085a7 */ /* 0x000ee400080010ff */
[----:B---3--:R-:W-:Y:S05]  /*7eb0*/  @!P0 BRA `(.L_x_184) ;  /* 0xfffffffc00f08947 */ /* 0x008fea000383ffff */
[----:B------:R-:W-:Y:S05]  /*7ec0*/  BRA `(.L_x_185) ;  /* 0xffffffc400607947 */ /* 0x000fea000383ffff */
.L_x_85:
[----:B------:R-:W-:-:S07]  /*7ed0*/  MOV R0, UR5 ;  /* 0x0000000500007c02 */ /* 0x000fce0008000f00 */
.L_x_186:
[----:B-1----:R1:W2:Y:S02]  /*7ee0*/  SYNCS.PHASECHK.TRANS64.TRYWAIT P0, [R0+URZ], R3 ;  /* 0x00000003000075a7 */ /* 0x0022a400080011ff */
[----:B--2---:R-:W-:Y:S05]  /*7ef0*/  @!P0 NANOSLEEP.SYNCS 0x989680 ;  /* 0x009896800000895d */ /* 0x004fea0003900000 */
[----:B------:R-:W2:Y:S02]  /*7f00*/  @!P0 SYNCS.PHASECHK.TRANS64 P0, [R0+URZ], R3 ;  /* 0x00000003000085a7 */ /* 0x000ea400080010ff */
[----:B--2---:R-:W-:Y:S05]  /*7f10*/  @!P0 BRA `(.L_x_186) ;  /* 0xfffffffc00f08947 */ /* 0x004fea000383ffff */
[----:B------:R-:W-:Y:S05]  /*7f20*/  BRA `(.L_x_187) ;  /* 0xffffffc4006c7947 */ /* 0x000fea000383ffff */
.L_x_86:
[----:B------:R-:W-:-:S07]  /*7f30*/  MOV R0, UR5 ;  /* 0x0000000500007c02 */ /* 0x000fce0008000f00 */
.L_x_188:
[----:B-1----:R1:W2:Y:S02]  /*7f40*/  SYNCS.PHASECHK.TRANS64.TRYWAIT P0, [R0+URZ], R3 ;  /* 0x00000003000075a7 */ /* 0x0022a400080011ff */
[----:B--2---:R-:W-:Y:S05]  /*7f50*/  @!P0 NANOSLEEP.SYNCS 0x989680 ;  /* 0x009896800000895d */ /* 0x004fea0003900000 */
[----:B------:R-:W2:Y:S02]  /*7f60*/  @!P0 SYNCS.PHASECHK.TRANS64 P0, [R0+URZ], R3 ;  /* 0x00000003000085a7 */ /* 0x000ea400080010ff */
[----:B--2---:R-:W-:Y:S05]  /*7f70*/  @!P0 BRA `(.L_x_188) ;  /* 0xfffffffc00f08947 */ /* 0x004fea000383ffff */
[----:B------:R-:W-:Y:S05]  /*7f80*/  BRA `(.L_x_189) ;  /* 0xffffffc400787947 */ /* 0x000fea000383ffff */
.L_x_87:
[----:B------:R-:W-:-:S07]  /*7f90*/  MOV R0, UR7 ;  /* 0x0000000700007c02 */ /* 0x000fce0008000f00 */
.L_x_190:
[----:B-1----:R1:W2:Y:S02]  /*7fa0*/  SYNCS.PHASECHK.TRANS64.TRYWAIT P0, [R0+URZ], R3 ;  /* 0x00000003000075a7 */ /* 0x0022a400080011ff */
[----:B--2---:R-:W-:Y:S05]  /*7fb0*/  @!P0 NANOSLEEP.SYNCS 0x989680 ;  /* 0x009896800000895d */ /* 0x004fea0003900000 */
[----:B------:R-:W2:Y:S02]  /*7fc0*/  @!P0 SYNCS.PHASECHK.TRANS64 P0, [R0+URZ], R3 ;  /* 0x00000003000085a7 */ /* 0x000ea400080010ff */
[----:B--2---:R-:W-:Y:S05]  /*7fd0*/  @!P0 BRA `(.L_x_190) ;  /* 0xfffffffc00f08947 */ /* 0x004fea000383ffff */
[----:B------:R-:W-:Y:S05]  /*7fe0*/  BRA `(.L_x_191) ;  /* 0xffffffc400847947 */ /* 0x000fea000383ffff */
.L_x_92:
[----:B---3--:R3:W1:Y:S02]  /*7ff0*/  SYNCS.PHASECHK.TRANS64.TRYWAIT P0, [R0+URZ+0x1d0], R3 ;  /* 0x0001d003000075a7 */ /* 0x00866400080011ff */
[----:B-1----:R-:W-:Y:S05]  /*8000*/  @!P0 NANOSLEEP.SYNCS 0x989680 ;  /* 0x009896800000895d */ /* 0x002fea0003900000 */
[----:B------:R-:W1:Y:S02]  /*8010*/  @!P0 SYNCS.PHASECHK.TRANS64 P0, [R0+URZ+0x1d0], R3 ;  /* 0x0001d003000085a7 */ /* 0x000e6400080010ff */
[----:B-1----:R-:W-:Y:S05]  /*8020*/  @!P0 BRA `(.L_x_92) ;  /* 0xfffffffc00f08947 */ /* 0x002fea000383ffff */
[----:B------:R-:W-:Y:S05]  /*8030*/  BRA `(.L_x_192) ;  /* 0xffffffc800807947 */ /* 0x000fea000383ffff */
.L_x_95:
[----:B------:R-:W-:Y:S07]  /*8040*/  MOV R0, UR6 ;  /* 0x0000000600007c02 */ /* 0x000fee0008000f00 */
.L_x_193:
[----:B-1----:R1:W3:Y:S02]  /*8050*/  SYNCS.PHASECHK.TRANS64.TRYWAIT P0, [R0+URZ+0x1c8], R3 ;  /* 0x0001c803000075a7 */ /* 0x0022e400080011ff */
[----:B---3--:R-:W-:Y:S05]  /*8060*/  @!P0 NANOSLEEP.SYNCS 0x989680 ;  /* 0x009896800000895d */ /* 0x008fea0003900000 */
[----:B------:R-:W3:Y:S02]  /*8070*/  @!P0 SYNCS.PHASECHK.TRANS64 P0, [R0+URZ+0x1c8], R3 ;  /* 0x0001c803000085a7 */ /* 0x000ee400080010ff */
[----:B---3--:R-:W-:Y:S05]  /*8080*/  @!P0 BRA `(.L_x_193) ;  /* 0xfffffffc00f08947 */ /* 0x008fea000383ffff */
[----:B------:R-:W-:Y:S05]  /*8090*/  BRA `(.L_x_94) ;  /* 0xffffffcc006c7947 */ /* 0x000fea000383ffff */
.L_x_98:
[----:B------:R-:W-:Y:S07]  /*80a0*/  MOV R3, UR6 ;  /* 0x0000000600037c02 */ /* 0x000fee0008000f00 */
.L_x_194:
[----:B-1----:R1:W2:Y:S02]  /*80b0*/  SYNCS.PHASECHK.TRANS64.TRYWAIT P2, [R3+URZ+0x1b8], R26 ;  /* 0x0001b81a030075a7 */ /* 0x0022a400080411ff */
[----:B--2---:R-:W-:Y:S05]  /*80c0*/  @!P2 NANOSLEEP.SYNCS 0x989680 ;  /* 0x009896800000a95d */ /* 0x004fea0003900000 */
[----:B------:R-:W2:Y:S02]  /*80d0*/  @!P2 SYNCS.PHASECHK.TRANS64 P2, [R3+URZ+0x1b8], R26 ;  /* 0x0001b81a0300a5a7 */ /* 0x000ea400080410ff */
[----:B--2---:R-:W-:Y:S05]  /*80e0*/  @!P2 BRA `(.L_x_194) ;  /* 0xfffffffc00f0a947 */ /* 0x004fea000383ffff */
[----:B------:R-:W-:Y:S05]  /*80f0*/  BRA `(.L_x_195) ;  /* 0xffffffd000007947 */ /* 0x000fea000383ffff */
.L_x_101:
[----:B--2---:R2:W1:Y:S02]  /*8100*/  SYNCS.PHASECHK.TRANS64.TRYWAIT P0, [R0+URZ+0x1d0], R3 ;  /* 0x0001d003000075a7 */ /* 0x00446400080011ff */
[----:B-1----:R-:W-:Y:S05]  /*8110*/  @!P0 NANOSLEEP.SYNCS 0x989680 ;  /* 0x009896800000895d */ /* 0x002fea0003900000 */
[----:B------:R-:W1:Y:S02]  /*8120*/  @!P0 SYNCS.PHASECHK.TRANS64 P0, [R0+URZ+0x1d0], R3 ;  /* 0x0001d003000085a7 */ /* 0x000e6400080010ff */
[----:B-1----:R-:W-:Y:S05]  /*8130*/  @!P0 BRA `(.L_x_101) ;  /* 0xfffffffc00f08947 */ /* 0x002fea000383ffff */
[----:B------:R-:W-:Y:S05]  /*8140*/  BRA `(.L_x_196) ;  /* 0xffffffd4005c7947 */ /* 0x000fea000383ffff */
.L_x_112:
[----:B-1----:R-:W-:Y:S04]  /*8150*/  MOV R0, UR43 ;  /* 0x0000002b00007c02 */ /* 0x002fe80008000f00 */
[----:B------:R1:W2:Y:S03]  /*8160*/  SYNCS.PHASECHK.TRANS64.TRYWAIT P1, [R0+URZ+0x1b0], R3 ;  /* 0x0001b003000075a7 */ /* 0x0002a600080211ff */
[----:B--2---:R-:W-:Y:S05]  /*8170*/  @!P1 NANOSLEEP.SYNCS 0x989680 ;  /* 0x009896800000995d */ /* 0x004fea0003900000 */
[----:B------:R-:W2:Y:S02]  /*8180*/  @!P1 SYNCS.PHASECHK.TRANS64 P1, [R0+URZ+0x1b0], R3 ;  /* 0x0001b003000095a7 */ /* 0x000ea400080210ff */
[----:B--2---:R-:W-:Y:S05]  /*8190*/  @!P1 BRA `(.L_x_112) ;  /* 0xfffffffc00ec9947 */ /* 0x004fea000383ffff */
[----:B------:R-:W-:Y:S05]  /*81a0*/  BRA `(.L_x_111) ;  /* 0xffffffe000507947 */ /* 0x000fea000383ffff */
.L_x_114:
[----:B-1----:R1:W4:Y:S02]  /*81b0*/  SYNCS.PHASECHK.TRANS64.TRYWAIT P1, [R92+URZ+0x1f0], R7 ;  /* 0x0001f0075c0075a7 */ /* 0x00232400080211ff */
[----:B----4-:R-:W-:Y:S05]  /*81c0*/  @!P1 NANOSLEEP.SYNCS 0x989680 ;  /* 0x009896800000995d */ /* 0x010fea0003900000 */
[----:B------:R-:W4:Y:S02]  /*81d0*/  @!P1 SYNCS.PHASECHK.TRANS64 P1, [R92+URZ+0x1f0], R7 ;  /* 0x0001f0075c0095a7 */ /* 0x000f2400080210ff */
[----:B----4-:R-:W-:Y:S05]  /*81e0*/  @!P1 BRA `(.L_x_114) ;  /* 0xfffffffc00f09947 */ /* 0x010fea000383ffff */
[----:B------:R-:W-:Y:S05]  /*81f0*/  BRA `(.L_x_113) ;  /* 0xffffffe0008c7947 */ /* 0x000fea000383ffff */
        .weak           $__internal_0_$__cuda_sm10x_tcgen05_guardrail_trap_col_being_dealloced_not_returned_by_alloc
        .type           $__internal_0_$__cuda_sm10x_tcgen05_guardrail_trap_col_being_dealloced_not_returned_by_alloc,@function
        .size           $__internal_0_$__cuda_sm10x_tcgen05_guardrail_trap_col_being_dealloced_not_returned_by_alloc,($__internal_1_$__cuda_sm10x_tcgen05_guardrail_trap_phase_invalid_during_alloc - $__internal_0_$__cuda_sm10x_tcgen05_guardrail_trap_col_being_dealloced_not_returned_by_alloc)
$__internal_0_$__cuda_sm10x_tcgen05_guardrail_trap_col_being_dealloced_not_returned_by_alloc:
[----:B------:R-:W-:Y:S05]  /*8200*/  BPT.TRAP 0x1 ;  /* 0x000000040000795c */ /* 0x000fea0000300000 */
[----:B------:R-:W-:-:S04]  /*8210*/  HFMA2 R3, -RZ, RZ, 0, 0 ;  /* 0x00000000ff037431 */ /* 0x000fc800000001ff */
[----:B------:R-:W-:Y:S05]  /*8220*/  RET.REL.NODEC R2 `(_ZN7cutlass13device_kernelINS_4gemm6kernel13GemmUniversalIN4cute5tupleIJiiiiEEENS1_10collective13CollectiveMmaINS1_35MainloopSm100TmaUmmaWarpSpecializedILi27ELi2ELi4ENS5_IJNS4_1CILi1EEESB_SB_EEEEENS5_IJNSA_ILi64EEESE_SE_EEEaNS5_IJSB_llEEEaNS5_IJlSB_lEEENS4_8TiledMMAINS4_8MMA_AtomIJNS4_15SM100_MMA_S8_SSIaaiLi64ELi64ELNS4_4UMMA5MajorE1ELSM_0ELNSL_8SaturateE0EEEEEENS4_6LayoutISC_NS5_IJNSA_ILi0EEESR_SR_EEEEENS5_IJNS4_10UnderscoreESU_SU_EEEEENS4_13SM90_TMA_LOADENS4_14ComposedLayoutINS4_7SwizzleILi2ELi4ELi3EEENS4_18smem_ptr_flag_bitsILi8EEENSQ_INS5_IJSE_NSA_ILi8EEEEEENS5_IJSB_SE_EEEEEEEvNS4_8identityESX_NSY_IS10_S12_NSQ_INS5_IJS13_SE_EEENS5_IJSE_SB_EEEEEEEvS18_EENS_8epilogue10collective18CollectiveEpilogueINS1E_23Sm100TmaWarpSpecializedILi1ELi1ELi32ELb0ELb0EEEJSF_NS5_IJNSQ_ISE_SB_EES1J_EEEaSH_aSH_NS1E_6fusion15FusionCallbacksIS1I_NS1L_17LinearCombinationIaiaiLNS_15FloatRoundStyleE2EEESF_S1K_JEEENS4_5SM1004TMEM4LOAD26SM100_TMEM_LOAD_16dp32b32xESX_S1C_NS4_39AutoVectorizingCopyWithAssumedAlignmentILi128EEENS4_14SM90_TMA_STOREES1C_S1W_S1W_EEEvvEEEEvNT_6ParamsE) ;  /* 0xffffff7c02747950 */ /* 0x000fea0003c3ffff */
        .weak           $__internal_1_$__cuda_sm10x_tcgen05_guardrail_trap_phase_invalid_during_alloc
        .type           $__internal_1_$__cuda_sm10x_tcgen05_guardrail_trap_phase_invalid_during_alloc,@function
        .size           $__internal_1_$__cuda_sm10x_tcgen05_guardrail_trap_phase_invalid_during_alloc,($__internal_2_$__cuda_sm10x_tcgen05_guardrail_trap_unallocated_columns_being_dealloced - $__internal_1_$__cuda_sm10x_tcgen05_guardrail_trap_phase_invalid_during_alloc)
$__internal_1_$__cuda_sm10x_tcgen05_guardrail_trap_phase_invalid_during_alloc:
[----:B------:R-:W-:Y:S05]  /*8230*/  BPT.TRAP 0x1 ;  /* 0x000000040000795c */ /* 0x000fea0000300000 */
[----:B------:R-:W-:-:S04]  /*8240*/  MOV R3, 0x0 ;  /* 0x0000000000037802 */ /* 0x000fc80000000f00 */
[----:B------:R-:W-:Y:S05]  /*8250*/  RET.REL.NODEC R2 `(_ZN7cutlass13device_kernelINS_4gemm6kernel13GemmUniversalIN4cute5tupleIJiiiiEEENS1_10collective13CollectiveMmaINS1_35MainloopSm100TmaUmmaWarpSpecializedILi27ELi2ELi4ENS5_IJNS4_1CILi1EEESB_SB_EEEEENS5_IJNSA_ILi64EEESE_SE_EEEaNS5_IJSB_llEEEaNS5_IJlSB_lEEENS4_8TiledMMAINS4_8MMA_AtomIJNS4_15SM100_MMA_S8_SSIaaiLi64ELi64ELNS4_4UMMA5MajorE1ELSM_0ELNSL_8SaturateE0EEEEEENS4_6LayoutISC_NS5_IJNSA_ILi0EEESR_SR_EEEEENS5_IJNS4_10UnderscoreESU_SU_EEEEENS4_13SM90_TMA_LOADENS4_14ComposedLayoutINS4_7SwizzleILi2ELi4ELi3EEENS4_18smem_ptr_flag_bitsILi8EEENSQ_INS5_IJSE_NSA_ILi8EEEEEENS5_IJSB_SE_EEEEEEEvNS4_8identityESX_NSY_IS10_S12_NSQ_INS5_IJS13_SE_EEENS5_IJSE_SB_EEEEEEEvS18_EENS_8epilogue10collective18CollectiveEpilogueINS1E_23Sm100TmaWarpSpecializedILi1ELi1ELi32ELb0ELb0EEEJSF_NS5_IJNSQ_ISE_SB_EES1J_EEEaSH_aSH_NS1E_6fusion15FusionCallbacksIS1I_NS1L_17LinearCombinationIaiaiLNS_15FloatRoundStyleE2EEESF_S1K_JEEENS4_5SM1004TMEM4LOAD26SM100_TMEM_LOAD_16dp32b32xESX_S1C_NS4_39AutoVectorizingCopyWithAssumedAlignmentILi128EEENS4_14SM90_TMA_STOREES1C_S1W_S1W_EEEvvEEEEvNT_6ParamsE) ;  /* 0xffffff7c02687950 */ /* 0x000fea0003c3ffff */
        .weak           $__internal_2_$__cuda_sm10x_tcgen05_guardrail_trap_unallocated_columns_being_dealloced
        .type           $__internal_2_$__cuda_sm10x_tcgen05_guardrail_trap_unallocated_columns_being_dealloced,@function
        .size           $__internal_2_$__cuda_sm10x_tcgen05_guardrail_trap_unallocated_columns_being_dealloced,(.L_x_198 - $__internal_2_$__cuda_sm10x_tcgen05_guardrail_trap_unallocated_columns_being_dealloced)
$__internal_2_$__cuda_sm10x_tcgen05_guardrail_trap_unallocated_columns_being_dealloced:
[----:B------:R-:W-:Y:S05]  /*8260*/  BPT.TRAP 0x1 ;  /* 0x000000040000795c */ /* 0x000fea0000300000 */
[----:B------:R-:W-:-:S04]  /*8270*/  HFMA2 R3, -RZ, RZ, 0, 0 ;  /* 0x00000000ff037431 */ /* 0x000fc800000001ff */
[----:B------:R-:W-:Y:S05]  /*8280*/  RET.REL.NODEC R2 `(_ZN7cutlass13device_kernelINS_4gemm6kernel13GemmUniversalIN4cute5tupleIJiiiiEEENS1_10collective13CollectiveMmaINS1_35MainloopSm100TmaUmmaWarpSpecializedILi27ELi2ELi4ENS5_IJNS4_1CILi1EEESB_SB_EEEEENS5_IJNSA_ILi64EEESE_SE_EEEaNS5_IJSB_llEEEaNS5_IJlSB_lEEENS4_8TiledMMAINS4_8MMA_AtomIJNS4_15SM100_MMA_S8_SSIaaiLi64ELi64ELNS4_4UMMA5MajorE1ELSM_0ELNSL_8SaturateE0EEEEEENS4_6LayoutISC_NS5_IJNSA_ILi0EEESR_SR_EEEEENS5_IJNS4_10UnderscoreESU_SU_EEEEENS4_13SM90_TMA_LOADENS4_14ComposedLayoutINS4_7SwizzleILi2ELi4ELi3EEENS4_18smem_ptr_flag_bitsILi8EEENSQ_INS5_IJSE_NSA_ILi8EEEEEENS5_IJSB_SE_EEEEEEEvNS4_8identityESX_NSY_IS10_S12_NSQ_INS5_IJS13_SE_EEENS5_IJSE_SB_EEEEEEEvS18_EENS_8epilogue10collective18CollectiveEpilogueINS1E_23Sm100TmaWarpSpecializedILi1ELi1ELi32ELb0ELb0EEEJSF_NS5_IJNSQ_ISE_SB_EES1J_EEEaSH_aSH_NS1E_6fusion15FusionCallbacksIS1I_NS1L_17LinearCombinationIaiaiLNS_15FloatRoundStyleE2EEESF_S1K_JEEENS4_5SM1004TMEM4LOAD26SM100_TMEM_LOAD_16dp32b32xESX_S1C_NS4_39AutoVectorizingCopyWithAssumedAlignmentILi128EEENS4_14SM90_TMA_STOREES1C_S1W_S1W_EEEvvEEEEvNT_6ParamsE) ;  /* 0xffffff7c025c7950 */ /* 0x000fea0003c3ffff */
.L_x_197:
[----:B------:R-:W-:-:S00]  /*8290*/  BRA `(.L_x_197) ;  /* 0xfffffffc00fc7947 */ /* 0x000fc0000383ffff */
[----:B------:R-:W-:-:S00]  /*82a0*/  NOP ;  /* 0x0000000000007918 */ /* 0x000fc00000000000 */
        /* <DEDUP_REMOVED lines=13> */
.L_x_198:


//--------------------- .nv.global.init           --------------------------
	.section	.nv.global.init,"aw",@progbits
.nv.global.init:
	.type		$str$27,@object
	.size		$str$27,($str$28 - $str$27)
$str$27:
        /*0000*/ 	.byte	0x28, 0x61, 0x64, 0x64, 0x72, 0x65, 0x73, 0x73, 0x20, 0x26, 0x20, 0x6d, 0x61, 0x73, 0x6b, 0x29
        /*0010*/ 	.byte	0x20, 0x3d, 0x3d, 0x20, 0x30, 0x00
	.type		$str$28,@object
	.size		$str$28,($str$26 - $str$28)
$str$28:
        /*0016*/ 	.byte	0x2f, 0x74, 0x6d, 0x70, 0x2f, 0x63, 0x75, 0x74, 0x6c, 0x61, 0x73, 0x73, 0x5f, 0x73, 0x77, 0x65
        /*0026*/ 	.byte	0x65, 0x70, 0x5f, 0x73, 0x72, 0x63, 0x2f, 0x69, 0x6e, 0x63, 0x6c, 0x75, 0x64, 0x65, 0x2f, 0x63
        /*0036*/ 	.byte	0x75, 0x74, 0x65, 0x2f, 0x70, 0x6f, 0x69, 0x6e, 0x74, 0x65, 0x72, 0x5f, 0x66, 0x6c, 0x61, 0x67
        /*0046*/ 	.byte	0x67, 0x65, 0x64, 0x2e, 0x68, 0x70, 0x70, 0x00
	.type		$str$26,@object
	.size		$str$26,($str$25 - $str$26)
$str$26:
        /*004e*/ 	.byte	0x2f, 0x74, 0x6d, 0x70, 0x2f, 0x63, 0x75, 0x74, 0x6c, 0x61, 0x73, 0x73, 0x5f, 0x73, 0x77, 0x65
        /*005e*/ 	.byte	0x65, 0x70, 0x5f, 0x73, 0x72, 0x63, 0x2f, 0x69, 0x6e, 0x63, 0x6c, 0x75, 0x64, 0x65, 0x2f, 0x63
        /*006e*/ 	.byte	0x75, 0x74, 0x65, 0x2f, 0x61, 0x74, 0x6f, 0x6d, 0x2f, 0x63, 0x6f, 0x70, 0x79, 0x5f, 0x74, 0x72
        /*007e*/ 	.byte	0x61, 0x69, 0x74, 0x73, 0x5f, 0x73, 0x6d, 0x31, 0x30, 0x30, 0x2e, 0x68, 0x70, 0x70, 0x00
	.type		$str$25,@object
	.size		$str$25,(__unnamed_1 - $str$25)
$str$25:
        /*008d*/ 	.byte	0x28, 0x28, 0x75, 0x69, 0x6e, 0x74, 0x33, 0x32, 0x5f, 0x74, 0x28, 0x74, 0x68, 0x72, 0x65, 0x61
        /*009d*/ 	.byte	0x64, 0x49, 0x64, 0x78, 0x2e, 0x78, 0x29, 0x20, 0x2f, 0x20, 0x33, 0x32, 0x29, 0x20, 0x25, 0x20
        /*00ad*/ 	.byte	0x34, 0x29, 0x20, 0x3d, 0x3d, 0x20, 0x28, 0x28, 0x28, 0x74, 0x6d, 0x65, 0x6d, 0x5f, 0x61, 0x64
        /*00bd*/ 	.byte	0x64, 0x72, 0x20, 0x3e, 0x3e, 0x20, 0x31, 0x36, 0x29, 0x20, 0x2f, 0x20, 0x33, 0x32, 0x29, 0x20
        /*00cd*/ 	.byte	0x25, 0x20, 0x34, 0x29, 0x00
	.type		__unnamed_1,@object
	.size		__unnamed_1,(__unnamed_2 - __unnamed_1)
__unnamed_1:
        /*00d2*/ 	.byte	0x61, 0x75, 0x74, 0x6f, 0x20, 0x63, 0x75, 0x74, 0x65, 0x3a, 0x3a, 0x61, 0x73, 0x5f, 0x70, 0x6f
        /* <DEDUP_REMOVED lines=24> */
        /*0262*/ 	.byte	0x00
	.type		__unnamed_2,@object
	.size		__unnamed_2,(.L_2 - __unnamed_2)
__unnamed_2:
        /* <DEDUP_REMOVED lines=41> */
.L_2:


//--------------------- .nv.shared._ZN7cutlass13device_kernelINS_4gemm6kernel13GemmUniversalIN4cute5tupleIJiiiiEEENS1_10collective13CollectiveMmaINS1_35MainloopSm100TmaUmmaWarpSpecializedILi27ELi2ELi4ENS5_IJNS4_1CILi1EEESB_SB_EEEEENS5_IJNSA_ILi64EEESE_SE_EEEaNS5_IJSB_llEEEaNS5_IJlSB_lEEENS4_8TiledMMAINS4_8MMA_AtomIJNS4_15SM100_MMA_S8_SSIaaiLi64ELi64ELNS4_4UMMA5MajorE1ELSM_0ELNSL_8SaturateE0EEEEEENS4_6LayoutISC_NS5_IJNSA_ILi0EEESR_SR_EEEEENS5_IJNS4_10UnderscoreESU_SU_EEEEENS4_13SM90_TMA_LOADENS4_14ComposedLayoutINS4_7SwizzleILi2ELi4ELi3EEENS4_18smem_ptr_flag_bitsILi8EEENSQ_INS5_IJSE_NSA_ILi8EEEEEENS5_IJSB_SE_EEEEEEEvNS4_8identityESX_NSY_IS10_S12_NSQ_INS5_IJS13_SE_EEENS5_IJSE_SB_EEEEEEEvS18_EENS_8epilogue10collective18CollectiveEpilogueINS1E_23Sm100TmaWarpSpecializedILi1ELi1ELi32ELb0ELb0EEEJSF_NS5_IJNSQ_ISE_SB_EES1J_EEEaSH_aSH_NS1E_6fusion15FusionCallbacksIS1I_NS1L_17LinearCombinationIaiaiLNS_15FloatRoundStyleE2EEESF_S1K_JEEENS4_5SM1004TMEM4LOAD26SM100_TMEM_LOAD_16dp32b32xESX_S1C_NS4_39AutoVectorizingCopyWithAssumedAlignmentILi128EEENS4_14SM90_TMA_STOREES1C_S1W_S1W_EEEvvEEEEvNT_6ParamsE --------------------------
	.section	.nv.shared._ZN7cutlass13device_kernelINS_4gemm6kernel13GemmUniversalIN4cute5tupleIJiiiiEEENS1_10collective13CollectiveMmaINS1_35MainloopSm100TmaUmmaWarpSpecializedILi27ELi2ELi4ENS5_IJNS4_1CILi1EEESB_SB_EEEEENS5_IJNSA_ILi64EEESE_SE_EEEaNS5_IJSB_llEEEaNS5_IJlSB_lEEENS4_8TiledMMAINS4_8MMA_AtomIJNS4_15SM100_MMA_S8_SSIaaiLi64ELi64ELNS4_4UMMA5MajorE1ELSM_0ELNSL_8SaturateE0EEEEEENS4_6LayoutISC_NS5_IJNSA_ILi0EEESR_SR_EEEEENS5_IJNS4_10UnderscoreESU_SU_EEEEENS4_13SM90_TMA_LOADENS4_14ComposedLayoutINS4_7SwizzleILi2ELi4ELi3EEENS4_18smem_ptr_flag_bitsILi8EEENSQ_INS5_IJSE_NSA_ILi8EEEEEENS5_IJSB_SE_EEEEEEEvNS4_8identityESX_NSY_IS10_S12_NSQ_INS5_IJS13_SE_EEENS5_IJSE_SB_EEEEEEEvS18_EENS_8epilogue10collective18CollectiveEpilogueINS1E_23Sm100TmaWarpSpecializedILi1ELi1ELi32ELb0ELb0EEEJSF_NS5_IJNSQ_ISE_SB_EES1J_EEEaSH_aSH_NS1E_6fusion15FusionCallbacksIS1I_NS1L_17LinearCombinationIaiaiLNS_15FloatRoundStyleE2EEESF_S1K_JEEENS4_5SM1004TMEM4LOAD26SM100_TMEM_LOAD_16dp32b32xESX_S1C_NS4_39AutoVectorizingCopyWithAssumedAlignmentILi128EEENS4_14SM90_TMA_STOREES1C_S1W_S1W_EEEvvEEEEvNT_6ParamsE,"aw",@nobits
	.sectionflags	@""
	.align	16
	.zero		1024


//--------------------- .nv.shared.reserved.0     --------------------------
	.section	.nv.shared.reserved.0,"aw",@nobits
	.weak		__nv_reservedSMEM_offset_0_alias
	.size		__nv_reservedSMEM_offset_0_alias, 0, 64
	.other		__nv_reservedSMEM_offset_0_alias,@"STO_CUDA_RESERVED_SHARED STV_DEFAULT"
__nv_reservedSMEM_offset_0_alias:
	.zero		0
.nv.shared.reserved.0:
	.zero		64
	.weak		__nv_reservedSMEM_tcgen05_partition
	.type		__nv_reservedSMEM_tcgen05_partition,@object
	.size		__nv_reservedSMEM_tcgen05_partition,(.L_0 - __nv_reservedSMEM_tcgen05_partition)
__nv_reservedSMEM_tcgen05_partition:
	.zero		32
.L_0:


//--------------------- .nv.global                --------------------------
	.section	.nv.global,"aw",@nobits
.nv.global:
	.type		_ZN40_INTERNAL_d648ead3_4_k_cu_d83fd187_406264cute1_E,@object
	.size		_ZN40_INTERNAL_d648ead3_4_k_cu_d83fd187_406264cute1_E,(_ZN40_INTERNAL_d648ead3_4_k_cu_d83fd187_406264cuda3std3__45__cpo6cbeginE - _ZN40_INTERNAL_d648ead3_4_k_cu_d83fd187_406264cute1_E)
_ZN40_INTERNAL_d648ead3_4_k_cu_d83fd187_406264cute1_E:
	.zero		1
	.type		_ZN40_INTERNAL_d648ead3_4_k_cu_d83fd187_406264cuda3std3__45__cpo6cbeginE,@object
	.size		_ZN40_INTERNAL_d648ead3_4_k_cu_d83fd187_406264cuda3std3__45__cpo6cbeginE,(_ZN40_INTERNAL_d648ead3_4_k_cu_d83fd187_406264cuda3std3__48in_placeE - _ZN40_INTERNAL_d648ead3_4_k_cu_d83fd187_406264cuda3std3__45__cpo6cbeginE)
_ZN40_INTERNAL_d648ead3_4_k_cu_d83fd187_406264cuda3std3__45__cpo6cbeginE:
	.zero		1
	.type		_ZN40_INTERNAL_d648ead3_4_k_cu_d83fd187_406264cuda3std3__48in_placeE,@object
	.size		_ZN40_INTERNAL_d648ead3_4_k_cu_d83fd187_406264cuda3std3__48in_placeE,(_ZN40_INTERNAL_d648ead3_4_k_cu_d83fd187_406264cuda3std6ranges3__45__cpo9iter_moveE - _ZN40_INTERNAL_d648ead3_4_k_cu_d83fd187_406264cuda3std3__48in_placeE)
_ZN40_INTERNAL_d648ead3_4_k_cu_d83fd187_406264cuda3std3__48in_placeE:
	.zero		1
	.type		_ZN40_INTERNAL_d648ead3_4_k_cu_d83fd187_406264cuda3std6ranges3__45__cpo9iter_moveE,@object
	.size		_ZN40_INTERNAL_d648ead3_4_k_cu_d83fd187_406264cuda3std6ranges3__45__cpo9iter_moveE,(_ZN40_INTERNAL_d648ead3_4_k_cu_d83fd187_406264cuda3std3__45__cpo5beginE - _ZN40_INTERNAL_d648ead3_4_k_cu_d83fd187_406264cuda3std6ranges3__45__cpo9iter_moveE)
_ZN40_INTERNAL_d648ead3_4_k_cu_d83fd187_406264cuda3std6ranges3__45__cpo9iter_moveE:
	.zero		1
	.type		_ZN40_INTERNAL_d648ead3_4_k_cu_d83fd187_406264cuda3std3__45__cpo5beginE,@object
	.size		_ZN40_INTERNAL_d648ead3_4_k_cu_d83fd187_406264cuda3std3__45__cpo5beginE,(_ZN40_INTERNAL_d648ead3_4_k_cu_d83fd187_406264cuda3std3__442_GLOBAL__N__d648ead3_4_k_cu_d83fd187_406266ignoreE - _ZN40_INTERNAL_d648ead3_4_k_cu_d83fd187_406264cuda3std3__45__cpo5beginE)
_ZN40_INTERNAL_d648ead3_4_k_cu_d83fd187_406264cuda3std3__45__cpo5beginE:
	.zero		1
	.type		_ZN40_INTERNAL_d648ead3_4_k_cu_d83fd187_406264cuda3std3__442_GLOBAL__N__d648ead3_4_k_cu_d83fd187_406266ignoreE,@object
	.size		_ZN40_INTERNAL_d648ead3_4_k_cu_d83fd187_406264cuda3std3__442_GLOBAL__N__d648ead3_4_k_cu_d83fd187_406266ignoreE,(_ZN40_INTERNAL_d648ead3_4_k_cu_d83fd187_406264cute7productE - _ZN40_INTERNAL_d648ead3_4_k_cu_d83fd187_406264cuda3std3__442_GLOBAL__N__d648ead3_4_k_cu_d83fd187_406266ignoreE)
_ZN40_INTERNAL_d648ead3_4_k_cu_d83fd187_406264cuda3std3__442_GLOBAL__N__d648ead3_4_k_cu_d83fd187_406266ignoreE:
	.zero		1
	.type		_ZN40_INTERNAL_d648ead3_4_k_cu_d83fd187_406264cute7productE,@object
	.size		_ZN40_INTERNAL_d648ead3_4_k_cu_d83fd187_406264cute7productE,(_ZN40_INTERNAL_d648ead3_4_k_cu_d83fd187_406264cuda3std3__45__cpo3endE - _ZN40_INTERNAL_d648ead3_4_k_cu_d83fd187_406264cute7productE)
_ZN40_INTERNAL_d648ead3_4_k_cu_d83fd187_406264cute7productE:
	.zero		1
	.type		_ZN40_INTERNAL_d648ead3_4_k_cu_d83fd187_406264cuda3std3__45__cpo3endE,@object
	.size		_ZN40_INTERNAL_d648ead3_4_k_cu_d83fd187_406264cuda3std3__45__cpo3endE,(_ZN40_INTERNAL_d648ead3_4_k_cu_d83fd187_406264cuda3std3__419piecewise_constructE - _ZN40_INTERNAL_d648ead3_4_k_cu_d83fd187_406264cuda3std3__45__cpo3endE)
_ZN40_INTERNAL_d648ead3_4_k_cu_d83fd187_406264cuda3std3__45__cpo3endE:
	.zero		1
	.type		_ZN40_INTERNAL_d648ead3_4_k_cu_d83fd187_406264cuda3std3__419piecewise_constructE,@object
	.size		_ZN40_INTERNAL_d648ead3_4_k_cu_d83fd187_406264cuda3std3__419piecewise_constructE,(_ZN40_INTERNAL_d648ead3_4_k_cu_d83fd187_406264cuda3std3__45__cpo4cendE - _ZN40_INTERNAL_d648ead3_4_k_cu_d83fd187_406264cuda3std3__419piecewise_constructE)
_ZN40_INTERNAL_d648ead3_4_k_cu_d83fd187_406264cuda3std3__419piecewise_constructE:
	.zero		1
	.type		_ZN40_INTERNAL_d648ead3_4_k_cu_d83fd187_406264cuda3std3__45__cpo4cendE,@object
	.size		_ZN40_INTERNAL_d648ead3_4_k_cu_d83fd187_406264cuda3std3__45__cpo4cendE,(_ZN40_INTERNAL_d648ead3_4_k_cu_d83fd187_406264cuda3std6ranges3__45__cpo4swapE - _ZN40_INTERNAL_d648ead3_4_k_cu_d83fd187_406264cuda3std3__45__cpo4cendE)
_ZN40_INTERNAL_d648ead3_4_k_cu_d83fd187_406264cuda3std3__45__cpo4cendE:
	.zero		1
	.type		_ZN40_INTERNAL_d648ead3_4_k_cu_d83fd187_406264cuda3std6ranges3__45__cpo4swapE,@object
	.size		_ZN40_INTERNAL_d648ead3_4_k_cu_d83fd187_406264cuda3std6ranges3__45__cpo4swapE,(.L_10 - _ZN40_INTERNAL_d648ead3_4_k_cu_d83fd187_406264cuda3std6ranges3__45__cpo4swapE)
_ZN40_INTERNAL_d648ead3_4_k_cu_d83fd187_406264cuda3std6ranges3__45__cpo4swapE:
	.zero		1
.L_10:


//--------------------- .nv.constant0._ZN7cutlass13device_kernelINS_4gemm6kernel13GemmUniversalIN4cute5tupleIJiiiiEEENS1_10collective13CollectiveMmaINS1_35MainloopSm100TmaUmmaWarpSpecializedILi27ELi2ELi4ENS5_IJNS4_1CILi1EEESB_SB_EEEEENS5_IJNSA_ILi64EEESE_SE_EEEaNS5_IJSB_llEEEaNS5_IJlSB_lEEENS4_8TiledMMAINS4_8MMA_AtomIJNS4_15SM100_MMA_S8_SSIaaiLi64ELi64ELNS4_4UMMA5MajorE1ELSM_0ELNSL_8SaturateE0EEEEEENS4_6LayoutISC_NS5_IJNSA_ILi0EEESR_SR_EEEEENS5_IJNS4_10UnderscoreESU_SU_EEEEENS4_13SM90_TMA_LOADENS4_14ComposedLayoutINS4_7SwizzleILi2ELi4ELi3EEENS4_18smem_ptr_flag_bitsILi8EEENSQ_INS5_IJSE_NSA_ILi8EEEEEENS5_IJSB_SE_EEEEEEEvNS4_8identityESX_NSY_IS10_S12_NSQ_INS5_IJS13_SE_EEENS5_IJSE_SB_EEEEEEEvS18_EENS_8epilogue10collective18CollectiveEpilogueINS1E_23Sm100TmaWarpSpecializedILi1ELi1ELi32ELb0ELb0EEEJSF_NS5_IJNSQ_ISE_SB_EES1J_EEEaSH_aSH_NS1E_6fusion15FusionCallbacksIS1I_NS1L_17LinearCombinationIaiaiLNS_15FloatRoundStyleE2EEESF_S1K_JEEENS4_5SM1004TMEM4LOAD26SM100_TMEM_LOAD_16dp32b32xESX_S1C_NS4_39AutoVectorizingCopyWithAssumedAlignmentILi128EEENS4_14SM90_TMA_STOREES1C_S1W_S1W_EEEvvEEEEvNT_6ParamsE --------------------------
	.section	.nv.constant0._ZN7cutlass13device_kernelINS_4gemm6kernel13GemmUniversalIN4cute5tupleIJiiiiEEENS1_10collective13CollectiveMmaINS1_35MainloopSm100TmaUmmaWarpSpecializedILi27ELi2ELi4ENS5_IJNS4_1CILi1EEESB_SB_EEEEENS5_IJNSA_ILi64EEESE_SE_EEEaNS5_IJSB_llEEEaNS5_IJlSB_lEEENS4_8TiledMMAINS4_8MMA_AtomIJNS4_15SM100_MMA_S8_SSIaaiLi64ELi64ELNS4_4UMMA5MajorE1ELSM_0ELNSL_8SaturateE0EEEEEENS4_6LayoutISC_NS5_IJNSA_ILi0EEESR_SR_EEEEENS5_IJNS4_10UnderscoreESU_SU_EEEEENS4_13SM90_TMA_LOADENS4_14ComposedLayoutINS4_7SwizzleILi2ELi4ELi3EEENS4_18smem_ptr_flag_bitsILi8EEENSQ_INS5_IJSE_NSA_ILi8EEEEEENS5_IJSB_SE_EEEEEEEvNS4_8identityESX_NSY_IS10_S12_NSQ_INS5_IJS13_SE_EEENS5_IJSE_SB_EEEEEEEvS18_EENS_8epilogue10collective18CollectiveEpilogueINS1E_23Sm100TmaWarpSpecializedILi1ELi1ELi32ELb0ELb0EEEJSF_NS5_IJNSQ_ISE_SB_EES1J_EEEaSH_aSH_NS1E_6fusion15FusionCallbacksIS1I_NS1L_17LinearCombinationIaiaiLNS_15FloatRoundStyleE2EEESF_S1K_JEEENS4_5SM1004TMEM4LOAD26SM100_TMEM_LOAD_16dp32b32xESX_S1C_NS4_39AutoVectorizingCopyWithAssumedAlignmentILi128EEENS4_14SM90_TMA_STOREES1C_S1W_S1W_EEEvvEEEEvNT_6ParamsE,"a",@progbits
	.sectionflags	@""
	.align	4
.nv.constant0._ZN7cutlass13device_kernelINS_4gemm6kernel13GemmUniversalIN4cute5tupleIJiiiiEEENS1_10collective13CollectiveMmaINS1_35MainloopSm100TmaUmmaWarpSpecializedILi27ELi2ELi4ENS5_IJNS4_1CILi1EEESB_SB_EEEEENS5_IJNSA_ILi64EEESE_SE_EEEaNS5_IJSB_llEEEaNS5_IJlSB_lEEENS4_8TiledMMAINS4_8MMA_AtomIJNS4_15SM100_MMA_S8_SSIaaiLi64ELi64ELNS4_4UMMA5MajorE1ELSM_0ELNSL_8SaturateE0EEEEEENS4_6LayoutISC_NS5_IJNSA_ILi0EEESR_SR_EEEEENS5_IJNS4_10UnderscoreESU_SU_EEEEENS4_13SM90_TMA_LOADENS4_14ComposedLayoutINS4_7SwizzleILi2ELi4ELi3EEENS4_18smem_ptr_flag_bitsILi8EEENSQ_INS5_IJSE_NSA_ILi8EEEEEENS5_IJSB_SE_EEEEEEEvNS4_8identityESX_NSY_IS10_S12_NSQ_INS5_IJS13_SE_EEENS5_IJSE_SB_EEEEEEEvS18_EENS_8epilogue10collective18CollectiveEpilogueINS1E_23Sm100TmaWarpSpecializedILi1ELi1ELi32ELb0ELb0EEEJSF_NS5_IJNSQ_ISE_SB_EES1J_EEEaSH_aSH_NS1E_6fusion15FusionCallbacksIS1I_NS1L_17LinearCombinationIaiaiLNS_15FloatRoundStyleE2EEESF_S1K_JEEENS4_5SM1004TMEM4LOAD26SM100_TMEM_LOAD_16dp32b32xESX_S1C_NS4_39AutoVectorizingCopyWithAssumedAlignmentILi128EEENS4_14SM90_TMA_STOREES1C_S1W_S1W_EEEvvEEEEvNT_6ParamsE:
	.zero		2944


//--------------------- SYMBOLS --------------------------

	.type		.nv.reservedSmem.offset0,@object
	.size		.nv.reservedSmem.offset0,0x4
	.type		.nv.reservedSmem.cap,@object
	.size		.nv.reservedSmem.cap,0x4
	.type		__assertfail,@function
